def attn_fwd(
    Q,
    K,
    V,
    Out,
    Lse,
    sm_scale,
    stride_qz,
    stride_qh,
    stride_qm,
    stride_qk,
    stride_kz,
    stride_kh,
    stride_kn,
    stride_kk,
    stride_vz,
    stride_vh,
    stride_vn,
    stride_vk,
    stride_oz,
    stride_oh,
    stride_om,
    stride_ok,
    seqlen_q,
    seqlen_k,
    BLOCK_M: tl.constexpr,
    BLOCK_N: tl.constexpr,
    HEAD_DIM: tl.constexpr,
    CAUSAL: tl.constexpr,
):
    start_m = tl.program_id(0)
    off_hz = tl.program_id(1)
    q_off = off_hz * stride_qh
    k_off = off_hz * stride_kh
    v_off = off_hz * stride_vh
    offs_m = start_m * BLOCK_M + tl.arange(0, BLOCK_M)
    offs_d = tl.arange(0, HEAD_DIM)
    offs_n = tl.arange(0, BLOCK_N)
    q_ptrs = Q + q_off + offs_m[:, None] * stride_qm + offs_d[None, :] * stride_qk
    k_ptrs = K + k_off + offs_d[:, None] * stride_kk + offs_n[None, :] * stride_kn
    v_ptrs = V + v_off + offs_n[:, None] * stride_vn + offs_d[None, :] * stride_vk
    m_i = tl.full([BLOCK_M], float("-inf"), dtype=tl.float32)
    l_i = tl.zeros([BLOCK_M], dtype=tl.float32) + 1.0
    acc = tl.zeros([BLOCK_M, HEAD_DIM], dtype=tl.float32)
    q = tl.load(q_ptrs)
    acc, l_i, m_i = _attn_fwd_inner(
        acc,
        l_i,
        m_i,
        q,
        k_ptrs,
        v_ptrs,
        sm_scale,
        stride_kn,
        stride_vn,
        start_m,
        seqlen_k,
        BLOCK_M,
        BLOCK_N,
        HEAD_DIM,
        CAUSAL,
    )
    acc = acc / l_i[:, None]
    lse = m_i + tl.math.log2(l_i) / 1.4426950408889634
    o_ptrs = (
        Out
        + off_hz * stride_oh
        + offs_m[:, None] * stride_om
        + offs_d[None, :] * stride_ok
    )
    tl.store(o_ptrs, acc.to(Out.dtype.element_ty))
    tl.store(Lse + off_hz * seqlen_q + offs_m, lse)

# config = {"BLOCK_M": 128, "BLOCK_N": 16, "HEAD_DIM": 16, "arch": "sm_90", "causal": true, "dtype": "fp16", "num_stages": 4, "num_warps": 8}
# arch = sm_90


// ===== COMPILED SASS (sm_90a) =====

	.target	sm_90a

	.elftype	@"ET_EXEC"


//--------------------- .note.nv.tkinfo           --------------------------
	.section	.note.nv.tkinfo,"",@"SHT_NOTE"
	.sectionflags	@"SHF_NOTE_NV_TKINFO"
	.tkinfo
        /*0018*/ 	.word	0x00000002
        /*0030*/ 	.string	""
        /*0030*/ 	.string	"ptxas"
        /*0030*/ 	.string	"Cuda compilation tools, release 13.0, V13.0.88"
        /*0030*/ 	.string	"Build cuda_13.0.r13.0/compiler.36424714_0"
        /*0030*/ 	.string	"-v  -suppress-debug-info  -lineinfo  -arch sm_90a "



//--------------------- .note.nv.cuinfo           --------------------------
	.section	.note.nv.cuinfo,"",@"SHT_NOTE"
	.sectionflags	@"SHF_NOTE_NV_CUINFO"
        /*0018*/ 	.short	0x0002
        /*001a*/ 	.short	0x005a
        /*001c*/ 	.short	0x0082
	.zero		2


//--------------------- .nv.info                  --------------------------
	.section	.nv.info,"",@"SHT_CUDA_INFO"
	.align	4


	//----- nvinfo : EIATTR_REGCOUNT
	.align		4
        /*0000*/ 	.byte	0x04, 0x2f
        /*0002*/ 	.short	(.L_2 - .L_1)
	.align		4
.L_1:
        /*0004*/ 	.word	index@(attn_fwd)
        /*0008*/ 	.word	0x0000002a


	//----- nvinfo : EIATTR_FRAME_SIZE
	.align		4
.L_2:
        /*000c*/ 	.byte	0x04, 0x11
        /*000e*/ 	.short	(.L_4 - .L_3)
	.align		4
.L_3:
        /*0010*/ 	.word	index@(attn_fwd)
        /*0014*/ 	.word	0x00000000


	//----- nvinfo : EIATTR_MIN_STACK_SIZE
	.align		4
.L_4:
        /*0018*/ 	.byte	0x04, 0x12
        /*001a*/ 	.short	(.L_6 - .L_5)
	.align		4
.L_5:
        /*001c*/ 	.word	index@(attn_fwd)
        /*0020*/ 	.word	0x00000000
.L_6:


//--------------------- .nv.compat                --------------------------
	.section	.nv.compat,"",@"SHT_CUDA_COMPAT_INFO"
	.align	4
        /*0000*/ 	.byte	0x02, 0x09, 0x01, 0x00, 0x02, 0x02, 0x04, 0x00, 0x02, 0x05, 0x05, 0x00, 0x03, 0x07, 0x01, 0x01
        /*0010*/ 	.byte	0x02, 0x03, 0x00, 0x00, 0x02, 0x06, 0x01, 0x00, 0x04, 0x0b, 0x08, 0x00, 0x00, 0x00, 0x00, 0x00
        /*0020*/ 	.byte	0x00, 0x00, 0x00, 0x00


//--------------------- .nv.info.attn_fwd         --------------------------
	.section	.nv.info.attn_fwd,"",@"SHT_CUDA_INFO"
	.sectionflags	@""
	.align	4


	//----- nvinfo : EIATTR_CUDA_API_VERSION
	.align		4
        /*0000*/ 	.byte	0x04, 0x37
        /*0002*/ 	.short	(.L_8 - .L_7)
.L_7:
        /*0004*/ 	.word	0x00000082


	//----- nvinfo : EIATTR_KPARAM_INFO
	.align		4
.L_8:
        /*0008*/ 	.byte	0x04, 0x17
        /*000a*/ 	.short	(.L_10 - .L_9)
.L_9:
        /*000c*/ 	.word	0x00000000
        /*0010*/ 	.short	0x0019
        /*0012*/ 	.short	0x0080
        /*0014*/ 	.byte	0x00, 0xf4, 0x21, 0x00


	//----- nvinfo : EIATTR_KPARAM_INFO
	.align		4
.L_10:
        /*0018*/ 	.byte	0x04, 0x17
        /*001a*/ 	.short	(.L_12 - .L_11)
.L_11:
        /*001c*/ 	.word	0x00000000
        /*0020*/ 	.short	0x0018
        /*0022*/ 	.short	0x0078
        /*0024*/ 	.byte	0x00, 0xf4, 0x21, 0x00


	//----- nvinfo : EIATTR_KPARAM_INFO
	.align		4
.L_12:
        /*0028*/ 	.byte	0x04, 0x17
        /*002a*/ 	.short	(.L_14 - .L_13)
.L_13:
        /*002c*/ 	.word	0x00000000
        /*0030*/ 	.short	0x0017
        /*0032*/ 	.short	0x0070
        /*0034*/ 	.byte	0x00, 0xf0, 0x11, 0x00


	//----- nvinfo : EIATTR_KPARAM_INFO
	.align		4
.L_14:
        /*0038*/ 	.byte	0x04, 0x17
        /*003a*/ 	.short	(.L_16 - .L_15)
.L_15:
        /*003c*/ 	.word	0x00000000
        /*0040*/ 	.short	0x0016
        /*0042*/ 	.short	0x006c
        /*0044*/ 	.byte	0x00, 0xf0, 0x11, 0x00


	//----- nvinfo : EIATTR_KPARAM_INFO
	.align		4
.L_16:
        /*0048*/ 	.byte	0x04, 0x17
        /*004a*/ 	.short	(.L_18 - .L_17)
.L_17:
        /*004c*/ 	.word	0x00000000
        /*0050*/ 	.short	0x0015
        /*0052*/ 	.short	0x0068
        /*0054*/ 	.byte	0x00, 0xf0, 0x11, 0x00


	//----- nvinfo : EIATTR_KPARAM_INFO
	.align		4
.L_18:
        /*0058*/ 	.byte	0x04, 0x17
        /*005a*/ 	.short	(.L_20 - .L_19)
.L_19:
        /*005c*/ 	.word	0x00000000
        /*0060*/ 	.short	0x0014
        /*0062*/ 	.short	0x0064
        /*0064*/ 	.byte	0x00, 0xf0, 0x11, 0x00


	//----- nvinfo : EIATTR_KPARAM_INFO
	.align		4
.L_20:
        /*0068*/ 	.byte	0x04, 0x17
        /*006a*/ 	.short	(.L_22 - .L_21)
.L_21:
        /*006c*/ 	.word	0x00000000
        /*0070*/ 	.short	0x0013
        /*0072*/ 	.short	0x0060
        /*0074*/ 	.byte	0x00, 0xf0, 0x11, 0x00


	//----- nvinfo : EIATTR_KPARAM_INFO
	.align		4
.L_22:
        /*0078*/ 	.byte	0x04, 0x17
        /*007a*/ 	.short	(.L_24 - .L_23)
.L_23:
        /*007c*/ 	.word	0x00000000
        /*0080*/ 	.short	0x0012
        /*0082*/ 	.short	0x005c
        /*0084*/ 	.byte	0x00, 0xf0, 0x11, 0x00


	//----- nvinfo : EIATTR_KPARAM_INFO
	.align		4
.L_24:
        /*0088*/ 	.byte	0x04, 0x17
        /*008a*/ 	.short	(.L_26 - .L_25)
.L_25:
        /*008c*/ 	.word	0x00000000
        /*0090*/ 	.short	0x0011
        /*0092*/ 	.short	0x0058
        /*0094*/ 	.byte	0x00, 0xf0, 0x11, 0x00


	//----- nvinfo : EIATTR_KPARAM_INFO
	.align		4
.L_26:
        /*0098*/ 	.byte	0x04, 0x17
        /*009a*/ 	.short	(.L_28 - .L_27)
.L_27:
        /*009c*/ 	.word	0x00000000
        /*00a0*/ 	.short	0x0010
        /*00a2*/ 	.short	0x0054
        /*00a4*/ 	.byte	0x00, 0xf0, 0x11, 0x00


	//----- nvinfo : EIATTR_KPARAM_INFO
	.align		4
.L_28:
        /*00a8*/ 	.byte	0x04, 0x17
        /*00aa*/ 	.short	(.L_30 - .L_29)
.L_29:
        /*00ac*/ 	.word	0x00000000
        /*00b0*/ 	.short	0x000f
        /*00b2*/ 	.short	0x0050
        /*00b4*/ 	.byte	0x00, 0xf0, 0x11, 0x00


	//----- nvinfo : EIATTR_KPARAM_INFO
	.align		4
.L_30:
        /*00b8*/ 	.byte	0x04, 0x17
        /*00ba*/ 	.short	(.L_32 - .L_31)
.L_31:
        /*00bc*/ 	.word	0x00000000
        /*00c0*/ 	.short	0x000e
        /*00c2*/ 	.short	0x004c
        /*00c4*/ 	.byte	0x00, 0xf0, 0x11, 0x00


	//----- nvinfo : EIATTR_KPARAM_INFO
	.align		4
.L_32:
        /*00c8*/ 	.byte	0x04, 0x17
        /*00ca*/ 	.short	(.L_34 - .L_33)
.L_33:
        /*00cc*/ 	.word	0x00000000
        /*00d0*/ 	.short	0x000d
        /*00d2*/ 	.short	0x0048
        /*00d4*/ 	.byte	0x00, 0xf0, 0x11, 0x00


	//----- nvinfo : EIATTR_KPARAM_INFO
	.align		4
.L_34:
        /*00d8*/ 	.byte	0x04, 0x17
        /*00da*/ 	.short	(.L_36 - .L_35)
.L_35:
        /*00dc*/ 	.word	0x00000000
        /*00e0*/ 	.short	0x000c
        /*00e2*/ 	.short	0x0044
        /*00e4*/ 	.byte	0x00, 0xf0, 0x11, 0x00


	//----- nvinfo : EIATTR_KPARAM_INFO
	.align		4
.L_36:
        /*00e8*/ 	.byte	0x04, 0x17
        /*00ea*/ 	.short	(.L_38 - .L_37)
.L_37:
        /*00ec*/ 	.word	0x00000000
        /*00f0*/ 	.short	0x000b
        /*00f2*/ 	.short	0x0040
        /*00f4*/ 	.byte	0x00, 0xf0, 0x11, 0x00


	//----- nvinfo : EIATTR_KPARAM_INFO
	.align		4
.L_38:
        /*00f8*/ 	.byte	0x04, 0x17
        /*00fa*/ 	.short	(.L_40 - .L_39)
.L_39:
        /*00fc*/ 	.word	0x00000000
        /*0100*/ 	.short	0x000a
        /*0102*/ 	.short	0x003c
        /*0104*/ 	.byte	0x00, 0xf0, 0x11, 0x00


	//----- nvinfo : EIATTR_KPARAM_INFO
	.align		4
.L_40:
        /*0108*/ 	.byte	0x04, 0x17
        /*010a*/ 	.short	(.L_42 - .L_41)
.L_41:
        /*010c*/ 	.word	0x00000000
        /*0110*/ 	.short	0x0009
        /*0112*/ 	.short	0x0038
        /*0114*/ 	.byte	0x00, 0xf0, 0x11, 0x00


	//----- nvinfo : EIATTR_KPARAM_INFO
	.align		4
.L_42:
        /*0118*/ 	.byte	0x04, 0x17
        /*011a*/ 	.short	(.L_44 - .L_43)
.L_43:
        /*011c*/ 	.word	0x00000000
        /*0120*/ 	.short	0x0008
        /*0122*/ 	.short	0x0034
        /*0124*/ 	.byte	0x00, 0xf0, 0x11, 0x00


	//----- nvinfo : EIATTR_KPARAM_INFO
	.align		4
.L_44:
        /*0128*/ 	.byte	0x04, 0x17
        /*012a*/ 	.short	(.L_46 - .L_45)
.L_45:
        /*012c*/ 	.word	0x00000000
        /*0130*/ 	.short	0x0007
        /*0132*/ 	.short	0x0030
        /*0134*/ 	.byte	0x00, 0xf0, 0x11, 0x00


	//----- nvinfo : EIATTR_KPARAM_INFO
	.align		4
.L_46:
        /*0138*/ 	.byte	0x04, 0x17
        /*013a*/ 	.short	(.L_48 - .L_47)
.L_47:
        /*013c*/ 	.word	0x00000000
        /*0140*/ 	.short	0x0006
        /*0142*/ 	.short	0x002c
        /*0144*/ 	.byte	0x00, 0xf0, 0x11, 0x00


	//----- nvinfo : EIATTR_KPARAM_INFO
	.align		4
.L_48:
        /*0148*/ 	.byte	0x04, 0x17
        /*014a*/ 	.short	(.L_50 - .L_49)
.L_49:
        /*014c*/ 	.word	0x00000000
        /*0150*/ 	.short	0x0005
        /*0152*/ 	.short	0x0028
        /*0154*/ 	.byte	0x00, 0xf0, 0x11, 0x00


	//----- nvinfo : EIATTR_KPARAM_INFO
	.align		4
.L_50:
        /*0158*/ 	.byte	0x04, 0x17
        /*015a*/ 	.short	(.L_52 - .L_51)
.L_51:
        /*015c*/ 	.word	0x00000000
        /*0160*/ 	.short	0x0004
        /*0162*/ 	.short	0x0020
        /*0164*/ 	.byte	0x00, 0xf4, 0x21, 0x00


	//----- nvinfo : EIATTR_KPARAM_INFO
	.align		4
.L_52:
        /*0168*/ 	.byte	0x04, 0x17
        /*016a*/ 	.short	(.L_54 - .L_53)
.L_53:
        /*016c*/ 	.word	0x00000000
        /*0170*/ 	.short	0x0003
        /*0172*/ 	.short	0x0018
        /*0174*/ 	.byte	0x00, 0xf4, 0x21, 0x00


	//----- nvinfo : EIATTR_KPARAM_INFO
	.align		4
.L_54:
        /*0178*/ 	.byte	0x04, 0x17
        /*017a*/ 	.short	(.L_56 - .L_55)
.L_55:
        /*017c*/ 	.word	0x00000000
        /*0180*/ 	.short	0x0002
        /*0182*/ 	.short	0x0010
        /*0184*/ 	.byte	0x00, 0xf4, 0x21, 0x00


	//----- nvinfo : EIATTR_KPARAM_INFO
	.align		4
.L_56:
        /*0188*/ 	.byte	0x04, 0x17
        /*018a*/ 	.short	(.L_58 - .L_57)
.L_57:
        /*018c*/ 	.word	0x00000000
        /*0190*/ 	.short	0x0001
        /*0192*/ 	.short	0x0008
        /*0194*/ 	.byte	0x00, 0xf4, 0x21, 0x00


	//----- nvinfo : EIATTR_KPARAM_INFO
	.align		4
.L_58:
        /*0198*/ 	.byte	0x04, 0x17
        /*019a*/ 	.short	(.L_60 - .L_59)
.L_59:
        /*019c*/ 	.word	0x00000000
        /*01a0*/ 	.short	0x0000
        /*01a2*/ 	.short	0x0000
        /*01a4*/ 	.byte	0x00, 0xf4, 0x21, 0x00


	//----- nvinfo : EIATTR_SPARSE_MMA_MASK
	.align		4
.L_60:
        /*01a8*/ 	.byte	0x03, 0x50
        /*01aa*/ 	.short	0x0000


	//----- nvinfo : EIATTR_MAXREG_COUNT
	.align		4
        /*01ac*/ 	.byte	0x03, 0x1b
        /*01ae*/ 	.short	0x00ff


	//----- nvinfo : EIATTR_NUM_BARRIERS
	.align		4
        /*01b0*/ 	.byte	0x02, 0x4c
        /*01b2*/ 	.byte	0x01
	.zero		1


	//----- nvinfo : EIATTR_MERCURY_ISA_VERSION
	.align		4
        /*01b4*/ 	.byte	0x03, 0x5f
        /*01b6*/ 	.short	0x0101


	//----- nvinfo : EIATTR_COOP_GROUP_MASK_REGIDS
	.align		4
        /*01b8*/ 	.byte	0x04, 0x29
        /*01ba*/ 	.short	(.L_62 - .L_61)


	//   ....[0]....
.L_61:
        /*01bc*/ 	.word	0xffffffff


	//   ....[1]....
        /*01c0*/ 	.word	0xffffffff


	//   ....[2]....
        /*01c4*/ 	.word	0xffffffff


	//   ....[3]....
        /*01c8*/ 	.word	0xffffffff


	//   ....[4]....
        /*01cc*/ 	.word	0xffffffff


	//   ....[5]....
        /*01d0*/ 	.word	0xffffffff


	//   ....[6]....
        /*01d4*/ 	.word	0xffffffff


	//   ....[7]....
        /*01d8*/ 	.word	0xffffffff


	//----- nvinfo : EIATTR_COOP_GROUP_INSTR_OFFSETS
	.align		4
.L_62:
        /*01dc*/ 	.byte	0x04, 0x28
        /*01de*/ 	.short	(.L_64 - .L_63)


	//   ....[0]....
.L_63:
        /*01e0*/ 	.word	0x00000da0


	//   ....[1]....
        /*01e4*/ 	.word	0x00000e00


	//   ....[2]....
        /*01e8*/ 	.word	0x00000e20


	//   ....[3]....
        /*01ec*/ 	.word	0x00000e40


	//   ....[4]....
        /*01f0*/ 	.word	0x00001060


	//   ....[5]....
        /*01f4*/ 	.word	0x000010e0


	//   ....[6]....
        /*01f8*/ 	.word	0x00001190


	//   ....[7]....
        /*01fc*/ 	.word	0x00001260


	//----- nvinfo : EIATTR_EXIT_INSTR_OFFSETS
	.align		4
.L_64:
        /*0200*/ 	.byte	0x04, 0x1c
        /*0202*/ 	.short	(.L_66 - .L_65)


	//   ....[0]....
.L_65:
        /*0204*/ 	.word	0x00001e80


	//   ....[1]....
        /*0208*/ 	.word	0x00001eb0


	//----- nvinfo : EIATTR_REQNTID
	.align		4
.L_66:
        /*020c*/ 	.byte	0x04, 0x10
        /*020e*/ 	.short	(.L_68 - .L_67)
.L_67:
        /*0210*/ 	.word	0x00000100
        /*0214*/ 	.word	0x00000001
        /*0218*/ 	.word	0x00000001


	//----- nvinfo : EIATTR_CBANK_PARAM_SIZE
	.align		4
.L_68:
        /*021c*/ 	.byte	0x03, 0x19
        /*021e*/ 	.short	0x0088


	//----- nvinfo : EIATTR_PARAM_CBANK
	.align		4
        /*0220*/ 	.byte	0x04, 0x0a
        /*0222*/ 	.short	(.L_70 - .L_69)
	.align		4
.L_69:
        /*0224*/ 	.word	index@(.nv.constant0.attn_fwd)
        /*0228*/ 	.short	0x0210
        /*022a*/ 	.short	0x0088


	//----- nvinfo : EIATTR_SW_WAR
	.align		4
.L_70:
        /*022c*/ 	.byte	0x04, 0x36
        /*022e*/ 	.short	(.L_72 - .L_71)
.L_71:
        /*0230*/ 	.word	0x00000008
.L_72:


//--------------------- .nv.callgraph             --------------------------
	.section	.nv.callgraph,"",@"SHT_CUDA_CALLGRAPH"
	.align	4
	.sectionentsize	8
	.align		4
        /*0000*/ 	.word	0x00000000
	.align		4
        /*0004*/ 	.word	0xffffffff
	.align		4
        /*0008*/ 	.word	0x00000000
	.align		4
        /*000c*/ 	.word	0xfffffffe
	.align		4
        /*0010*/ 	.word	0x00000000
	.align		4
        /*0014*/ 	.word	0xfffffffd
	.align		4
        /*0018*/ 	.word	0x00000000
	.align		4
        /*001c*/ 	.word	0xfffffffc


//--------------------- .nv.constant4             --------------------------
	.section	.nv.constant4,"a",@progbits
	.align	8
	.align		8
.nv.constant4:
        /*0000*/ 	.dword	_$_str


//--------------------- .text.attn_fwd            --------------------------
	.section	.text.attn_fwd,"ax",@progbits
	.align	128
        .global         attn_fwd
        .type           attn_fwd,@function
        .size           attn_fwd,(.L_x_3 - attn_fwd)
        .other          attn_fwd,@"STO_CUDA_ENTRY STV_DEFAULT"
attn_fwd:
.text.attn_fwd:
[----:B------:R-:W-:Y:S08]  /*0000*/  LDC R1, c[0x0][0x28] ;  /* 0x00000a00ff017b82 */ /* 0x000ff00000000800 */
[----:B------:R-:W0:Y:S01]  /*0010*/  S2UR UR8, SR_CTAID.X ;  /* 0x00000000000879c3 */ /* 0x000e220000002500 */
[----:B------:R-:W1:Y:S01]  /*0020*/  S2R R0, SR_TID.X ;  /* 0x0000000000007919 */ /* 0x000e620000002100 */
[----:B------:R-:W-:Y:S01]  /*0030*/  ULDC.64 UR4, c[0x0][0x240] ;  /* 0x0000900000047ab9 */ /* 0x000fe20000000a00 */
[----:B------:R-:W-:-:S05]  /*0040*/  ULDC.64 UR18, c[0x0][0x208] ;  /* 0x0000820000127ab9 */ /* 0x000fca0000000a00 */
[----:B------:R-:W2:Y:S08]  /*0050*/  S2UR UR16, SR_CTAID.Y ;  /* 0x00000000001079c3 */ /* 0x000eb00000002600 */
[----:B------:R-:W3:Y:S01]  /*0060*/  LDC R24, c[0x0][0x248] ;  /* 0x00009200ff187b82 */ /* 0x000ee20000000800 */
[----:B0-----:R-:W-:-:S07]  /*0070*/  USHF.L.U32 UR8, UR8, 0x7, URZ ;  /* 0x0000000708087899 */ /* 0x001fce000800063f */
[----:B------:R-:W0:Y:S01]  /*0080*/  LDC.64 R20, c[0x0][0x210] ;  /* 0x00008400ff147b82 */ /* 0x000e220000000a00 */
[----:B------:R-:W-:Y:S01]  /*0090*/  IMAD.U32 R3, RZ, RZ, UR8 ;  /* 0x00000008ff037e24 */ /* 0x000fe2000f8e00ff */
[----:B--2---:R-:W-:Y:S01]  /*00a0*/  UIMAD UR4, UR16, UR4, URZ ;  /* 0x00000004100472a4 */ /* 0x004fe2000f8e023f */
[----:B-1----:R-:W-:-:S03]  /*00b0*/  SHF.R.U32.HI R4, RZ, 0x7, R0 ;  /* 0x00000007ff047819 */ /* 0x002fc60000011600 */
[----:B------:R-:W-:Y:S01]  /*00c0*/  LOP3.LUT R2, R3, 0x7f, R0, 0xf8, !PT ;  /* 0x0000007f03027812 */ /* 0x000fe200078ef800 */
[----:B------:R-:W-:Y:S01]  /*00d0*/  USHF.L.U32 UR6, UR4, 0x1, URZ ;  /* 0x0000000104067899 */ /* 0x000fe2000800063f */
[----:B------:R-:W-:-:S03]  /*00e0*/  SGXT.U32 R4, R4, 0x1 ;  /* 0x000000010404781a */ /* 0x000fc60000000000 */
[----:B------:R-:W-:Y:S01]  /*00f0*/  IMAD R3, R2, UR5, RZ ;  /* 0x0000000502037c24 */ /* 0x000fe2000f8e02ff */
[----:B------:R-:W-:Y:S01]  /*0100*/  UIMAD.WIDE UR4, UR4, 0x2, URZ ;  /* 0x00000002040478a5 */ /* 0x000fe2000f8e023f */
[----:B---3--:R-:W-:Y:S02]  /*0110*/  IMAD R6, R4, R24, RZ ;  /* 0x0000001804067224 */ /* 0x008fe400078e02ff */
[C---:B------:R-:W-:Y:S02]  /*0120*/  IMAD.SHL.U32 R5, R3.reuse, 0x2, RZ ;  /* 0x0000000203057824 */ /* 0x040fe400078e00ff */
[----:B------:R-:W-:Y:S02]  /*0130*/  IMAD R7, R24, 0x2, R6 ;  /* 0x0000000218077824 */ /* 0x000fe400078e0206 */
[----:B------:R-:W-:Y:S01]  /*0140*/  IMAD.HI R4, R3, 0x2, RZ ;  /* 0x0000000203047827 */ /* 0x000fe200078e02ff */
[----:B0-----:R-:W-:-:S03]  /*0150*/  IADD3 R20, P0, P1, R5, UR6, R20 ;  /* 0x0000000605147c10 */ /* 0x001fc6000f91e014 */
[----:B------:R-:W-:Y:S01]  /*0160*/  IMAD R3, R24, 0x2, R7 ;  /* 0x0000000218037824 */ /* 0x000fe200078e0207 */
[----:B------:R-:W-:Y:S02]  /*0170*/  IADD3.X R22, R4, UR5, R21, P0, P1 ;  /* 0x0000000504167c10 */ /* 0x000fe400087e2415 */
[-C--:B------:R-:W-:Y:S01]  /*0180*/  LEA R12, P0, R6, R20.reuse, 0x1 ;  /* 0x00000014060c7211 */ /* 0x080fe200078008ff */
[----:B------:R-:W-:Y:S01]  /*0190*/  IMAD R9, R24, 0x2, R3 ;  /* 0x0000000218097824 */ /* 0x000fe200078e0203 */
[----:B------:R-:W-:Y:S02]  /*01a0*/  LEA R14, P1, R7, R20, 0x1 ;  /* 0x00000014070e7211 */ /* 0x000fe400078208ff */
[----:B------:R-:W-:Y:S01]  /*01b0*/  LEA.HI.X.SX32 R13, R6, R22, 0x1, P0 ;  /* 0x00000016060d7211 */ /* 0x000fe200000f0eff */
[C---:B------:R-:W-:Y:S01]  /*01c0*/  IMAD R8, R24.reuse, 0x2, R9 ;  /* 0x0000000218087824 */ /* 0x040fe200078e0209 */
[----:B------:R-:W-:Y:S02]  /*01d0*/  LEA R16, P0, R3, R20, 0x1 ;  /* 0x0000001403107211 */ /* 0x000fe400078008ff */
[-C--:B------:R-:W-:Y:S01]  /*01e0*/  LEA.HI.X.SX32 R15, R7, R22.reuse, 0x1, P1 ;  /* 0x00000016070f7211 */ /* 0x080fe200008f0eff */
[----:B------:R0:W2:Y:S01]  /*01f0*/  LDG.E.U16 R4, desc[UR18][R12.64] ;  /* 0x000000120c047981 */ /* 0x0000a2000c1e1500 */
[----:B------:R-:W-:Y:S01]  /*0200*/  LEA.HI.X.SX32 R17, R3, R22, 0x1, P0 ;  /* 0x0000001603117211 */ /* 0x000fe200000f0eff */
[----:B------:R-:W-:Y:S01]  /*0210*/  IMAD R3, R24, 0x2, R8 ;  /* 0x0000000218037824 */ /* 0x000fe200078e0208 */
[-C--:B------:R-:W-:Y:S01]  /*0220*/  LEA R6, P0, R8, R20.reuse, 0x1 ;  /* 0x0000001408067211 */ /* 0x080fe200078008ff */
[----:B------:R-:W3:Y:S02]  /*0230*/  LDG.E.U16 R5, desc[UR18][R14.64] ;  /* 0x000000120e057981 */ /* 0x000ee4000c1e1500 */
[----:B------:R-:W-:Y:S01]  /*0240*/  IMAD R11, R24, 0x2, R3 ;  /* 0x00000002180b7824 */ /* 0x000fe200078e0203 */
[C---:B------:R-:W-:Y:S01]  /*0250*/  LEA R18, P1, R3.reuse, R20, 0x1 ;  /* 0x0000001403127211 */ /* 0x040fe200078208ff */
[----:B------:R-:W4:Y:S01]  /*0260*/  LDG.E.U16 R17, desc[UR18][R16.64] ;  /* 0x0000001210117981 */ /* 0x000f22000c1e1500 */
[-C--:B------:R-:W-:Y:S01]  /*0270*/  LEA.HI.X.SX32 R7, R8, R22.reuse, 0x1, P0 ;  /* 0x0000001608077211 */ /* 0x080fe200000f0eff */
[----:B0-----:R-:W-:Y:S01]  /*0280*/  IMAD R13, R24, 0x2, R11 ;  /* 0x00000002180d7824 */ /* 0x001fe200078e020b */
[----:B------:R-:W-:-:S02]  /*0290*/  LEA.HI.X.SX32 R19, R3, R22, 0x1, P1 ;  /* 0x0000001603137211 */ /* 0x000fc400008f0eff */
[-C--:B------:R-:W-:Y:S02]  /*02a0*/  LEA R10, P2, R11, R20.reuse, 0x1 ;  /* 0x000000140b0a7211 */ /* 0x080fe400078408ff */
[-C--:B------:R-:W-:Y:S01]  /*02b0*/  LEA R12, P1, R13, R20.reuse, 0x1 ;  /* 0x000000140d0c7211 */ /* 0x080fe200078208ff */
[----:B------:R0:W5:Y:S01]  /*02c0*/  LDG.E.U16 R7, desc[UR18][R6.64] ;  /* 0x0000001206077981 */ /* 0x000162000c1e1500 */
[----:B------:R-:W-:Y:S02]  /*02d0*/  LEA R8, P0, R9, R20, 0x1 ;  /* 0x0000001409087211 */ /* 0x000fe400078008ff */
[-C--:B------:R-:W-:Y:S01]  /*02e0*/  LEA.HI.X.SX32 R11, R11, R22.reuse, 0x1, P2 ;  /* 0x000000160b0b7211 */ /* 0x080fe200010f0eff */
[----:B------:R-:W4:Y:S01]  /*02f0*/  LDG.E.U16 R18, desc[UR18][R18.64] ;  /* 0x0000001212127981 */ /* 0x000f22000c1e1500 */
[-C--:B------:R-:W-:Y:S02]  /*0300*/  LEA.HI.X.SX32 R13, R13, R22.reuse, 0x1, P1 ;  /* 0x000000160d0d7211 */ /* 0x080fe400008f0eff */
[----:B------:R-:W-:Y:S01]  /*0310*/  LEA.HI.X.SX32 R9, R9, R22, 0x1, P0 ;  /* 0x0000001609097211 */ /* 0x000fe200000f0eff */
[----:B------:R-:W4:Y:S04]  /*0320*/  LDG.E.U16 R10, desc[UR18][R10.64] ;  /* 0x000000120a0a7981 */ /* 0x000f28000c1e1500 */
[----:B------:R1:W4:Y:S04]  /*0330*/  LDG.E.U16 R8, desc[UR18][R8.64] ;  /* 0x0000001208087981 */ /* 0x000328000c1e1500 */
[----:B------:R1:W4:Y:S01]  /*0340*/  LDG.E.U16 R13, desc[UR18][R12.64] ;  /* 0x000000120c0d7981 */ /* 0x000322000c1e1500 */
[----:B------:R-:W1:Y:S01]  /*0350*/  S2UR UR17, SR_CgaCtaId ;  /* 0x00000000001179c3 */ /* 0x000e620000008800 */
[----:B------:R-:W-:Y:S01]  /*0360*/  SHF.R.S32.HI R3, RZ, 0x7, R0 ;  /* 0x00000007ff037819 */ /* 0x000fe20000011400 */
[----:B------:R-:W-:-:S03]  /*0370*/  UIADD3 UR20, UR8, 0x80, URZ ;  /* 0x0000008008147890 */ /* 0x000fc6000fffe03f */
[----:B------:R-:W-:Y:S02]  /*0380*/  SGXT R3, R3, 0x1 ;  /* 0x000000010303781a */ /* 0x000fe40000000200 */
[C---:B0-----:R-:W-:Y:S02]  /*0390*/  SHF.L.U32 R6, R0.reuse, 0x1, RZ ;  /* 0x0000000100067819 */ /* 0x041fe400000006ff */
[----:B------:R-:W-:Y:S01]  /*03a0*/  LOP3.LUT R15, R3, 0x90, RZ, 0xc0, !PT ;  /* 0x00000090030f7812 */ /* 0x000fe200078ec0ff */
[----:B------:R-:W-:Y:S01]  /*03b0*/  UISETP.GE.AND UP0, UPT, UR20, 0x1, UPT ;  /* 0x000000011400788c */ /* 0x000fe2000bf06270 */
[----:B------:R-:W-:Y:S02]  /*03c0*/  LOP3.LUT R3, R0, 0x40, RZ, 0xc0, !PT ;  /* 0x0000004000037812 */ /* 0x000fe400078ec0ff */
[----:B------:R-:W-:Y:S01]  /*03d0*/  LOP3.LUT R14, R15, 0x7e, R6, 0x78, !PT ;  /* 0x0000007e0f0e7812 */ /* 0x000fe200078e7806 */
[----:B------:R-:W-:Y:S02]  /*03e0*/  UMOV UR4, 0x400 ;  /* 0x0000040000047882 */ /* 0x000fe40000000000 */
[----:B------:R-:W-:-:S02]  /*03f0*/  PLOP3.LUT P0, PT, PT, PT, UP0, 0x80, 0x0 ;  /* 0x000000000000781c */ /* 0x000fc40003f0f008 */
[----:B------:R-:W-:Y:S01]  /*0400*/  IMAD R14, R3, 0x20, R14 ;  /* 0x00000020030e7824 */ /* 0x000fe200078e020e */
[----:B-1----:R-:W-:-:S04]  /*0410*/  ULEA UR17, UR17, UR4, 0x18 ;  /* 0x0000000411117291 */ /* 0x002fc8000f8ec03f */
[C---:B------:R-:W-:Y:S02]  /*0420*/  LOP3.LUT R9, R14.reuse, 0x20, RZ, 0x3c, !PT ;  /* 0x000000200e097812 */ /* 0x040fe400078e3cff */
[C---:B------:R-:W-:Y:S02]  /*0430*/  LOP3.LUT R11, R14.reuse, 0x40, RZ, 0x3c, !PT ;  /* 0x000000400e0b7812 */ /* 0x040fe400078e3cff */
[----:B------:R-:W-:Y:S01]  /*0440*/  LOP3.LUT R19, R14, 0x60, RZ, 0x3c, !PT ;  /* 0x000000600e137812 */ /* 0x000fe200078e3cff */
[----:B------:R-:W-:Y:S01]  /*0450*/  IMAD.MOV.U32 R15, RZ, RZ, -0x800000 ;  /* 0xff800000ff0f7424 */ /* 0x000fe200078e00ff */
[----:B------:R-:W-:Y:S01]  /*0460*/  CS2R R32, SRZ ;  /* 0x0000000000207805 */ /* 0x000fe2000001ff00 */
[----:B------:R-:W-:Y:S01]  /*0470*/  IMAD.MOV.U32 R16, RZ, RZ, 0x3f800000 ;  /* 0x3f800000ff107424 */ /* 0x000fe200078e00ff */
[----:B------:R-:W-:Y:S01]  /*0480*/  CS2R R34, SRZ ;  /* 0x0000000000227805 */ /* 0x000fe2000001ff00 */
[----:B------:R-:W-:Y:S01]  /*0490*/  IMAD.MOV.U32 R12, RZ, RZ, 0x3f800000 ;  /* 0x3f800000ff0c7424 */ /* 0x000fe200078e00ff */
[----:B------:R-:W-:-:S02]  /*04a0*/  CS2R R36, SRZ ;  /* 0x0000000000247805 */ /* 0x000fc4000001ff00 */
[----:B------:R-:W-:Y:S01]  /*04b0*/  CS2R R38, SRZ ;  /* 0x0000000000267805 */ /* 0x000fe2000001ff00 */
[----:B--2---:R-:W-:Y:S04]  /*04c0*/  STS.U16 [R14+UR17], R4 ;  /* 0x000000040e007988 */ /* 0x004fe80008000411 */
[----:B-----5:R0:W-:Y:S04]  /*04d0*/  STS.U16 [R14+UR17+0x400], R7 ;  /* 0x000400070e007988 */ /* 0x0201e80008000411 */
[----:B---3--:R1:W-:Y:S04]  /*04e0*/  STS.U16 [R9+UR17+0x100], R5 ;  /* 0x0001000509007988 */ /* 0x0083e80008000411 */
[----:B----4-:R1:W-:Y:S04]  /*04f0*/  STS.U16 [R9+UR17+0x500], R18 ;  /* 0x0005001209007988 */ /* 0x0103e80008000411 */
[----:B------:R1:W-:Y:S04]  /*0500*/  STS.U16 [R11+UR17+0x200], R17 ;  /* 0x000200110b007988 */ /* 0x0003e80008000411 */
[----:B------:R1:W-:Y:S01]  /*0510*/  STS.U16 [R11+UR17+0x600], R10 ;  /* 0x0006000a0b007988 */ /* 0x0003e20008000411 */
[----:B0-----:R-:W-:-:S03]  /*0520*/  IMAD.MOV.U32 R14, RZ, RZ, -0x800000 ;  /* 0xff800000ff0e7424 */ /* 0x001fc600078e00ff */
[----:B------:R1:W-:Y:S04]  /*0530*/  STS.U16 [R19+UR17+0x300], R8 ;  /* 0x0003000813007988 */ /* 0x0003e80008000411 */
[----:B------:R1:W-:Y:S01]  /*0540*/  STS.U16 [R19+UR17+0x700], R13 ;  /* 0x0007000d13007988 */ /* 0x0003e20008000411 */
[----:B------:R-:W-:Y:S05]  /*0550*/  @!P0 BRA `(.L_x_0) ;  /* 0x0000000c00608947 */ /* 0x000fea0003800000 */
[----:B------:R-:W-:Y:S01]  /*0560*/  LOP3.LUT R4, R0, 0xf, RZ, 0xc0, !PT ;  /* 0x0000000f00047812 */ /* 0x000fe200078ec0ff */
[----:B------:R-:W-:Y:S01]  /*0570*/  ULDC.64 UR12, c[0x0][0x250] ;  /* 0x00009400000c7ab9 */ /* 0x000fe20000000a00 */
[----:B------:R-:W-:Y:S01]  /*0580*/  ULDC.64 UR14, c[0x0][0x260] ;  /* 0x00009800000e7ab9 */ /* 0x000fe20000000a00 */
[----:B------:R-:W-:Y:S01]  /*0590*/  UIMAD UR12, UR16, UR12, URZ ;  /* 0x0000000c100c72a4 */ /* 0x000fe2000f8e023f */
[----:B------:R-:W-:Y:S01]  /*05a0*/  ISETP.NE.U32.AND P0, PT, R3, RZ, PT ;  /* 0x000000ff0300720c */ /* 0x000fe20003f05070 */
[----:B------:R-:W-:Y:S01]  /*05b0*/  UIMAD UR14, UR16, UR14, URZ ;  /* 0x0000000e100e72a4 */ /* 0x000fe2000f8e023f */
[C---:B------:R-:W-:Y:S01]  /*05c0*/  IMAD R7, R4.reuse, UR15, RZ ;  /* 0x0000000f04077c24 */ /* 0x040fe2000f8e02ff */
[----:B------:R-:W-:Y:S01]  /*05d0*/  ULDC UR4, c[0x0][0x258] ;  /* 0x0000960000047ab9 */ /* 0x000fe20000000800 */
[----:B------:R-:W-:Y:S01]  /*05e0*/  ULDC.64 UR10, c[0x0][0x218] ;  /* 0x00008600000a7ab9 */ /* 0x000fe20000000a00 */
[----:B-1----:R-:W-:Y:S01]  /*05f0*/  IMAD R5, R4, UR4, RZ ;  /* 0x0000000404057c24 */ /* 0x002fe2000f8e02ff */
[----:B------:R-:W-:Y:S01]  /*0600*/  USHF.L.U32 UR4, UR12, 0x1, URZ ;  /* 0x000000010c047899 */ /* 0x000fe2000800063f */
[----:B------:R-:W-:Y:S01]  /*0610*/  IMAD.SHL.U32 R8, R7, 0x2, RZ ;  /* 0x0000000207087824 */ /* 0x000fe200078e00ff */
[----:B------:R-:W-:Y:S01]  /*0620*/  USHF.L.U32 UR5, UR14, 0x1, URZ ;  /* 0x000000010e057899 */ /* 0x000fe2000800063f */
[C---:B------:R-:W-:Y:S01]  /*0630*/  IMAD.SHL.U32 R4, R5.reuse, 0x2, RZ ;  /* 0x0000000205047824 */ /* 0x040fe200078e00ff */
[----:B------:R-:W-:Y:S01]  /*0640*/  UIMAD.WIDE UR6, UR14, 0x2, URZ ;  /* 0x000000020e0678a5 */ /* 0x000fe2000f8e023f */
[----:B------:R-:W-:Y:S01]  /*0650*/  IMAD.HI R5, R5, 0x2, RZ ;  /* 0x0000000205057827 */ /* 0x000fe200078e02ff */
[----:B------:R-:W-:Y:S01]  /*0660*/  ULDC.64 UR22, c[0x0][0x220] ;  /* 0x0000880000167ab9 */ /* 0x000fe20000000a00 */
[----:B------:R-:W-:-:S02]  /*0670*/  CS2R R32, SRZ ;  /* 0x0000000000207805 */ /* 0x000fc4000001ff00 */
[----:B------:R-:W-:Y:S01]  /*0680*/  MOV R11, UR5 ;  /* 0x00000005000b7c02 */ /* 0x000fe20008000f00 */
[----:B------:R-:W-:Y:S01]  /*0690*/  IMAD.U32 R9, RZ, RZ, UR4 ;  /* 0x00000004ff097e24 */ /* 0x000fe2000f8e00ff */
[----:B------:R-:W-:Y:S01]  /*06a0*/  UIMAD.WIDE UR4, UR12, 0x2, URZ ;  /* 0x000000020c0478a5 */ /* 0x000fe2000f8e023f */
[----:B------:R-:W-:Y:S01]  /*06b0*/  IMAD.HI R7, R7, 0x2, RZ ;  /* 0x0000000207077827 */ /* 0x000fe200078e02ff */
[----:B------:R-:W-:Y:S02]  /*06c0*/  IADD3 R8, P3, P4, R8, UR22, R11 ;  /* 0x0000001608087c10 */ /* 0x000fe4000fc7e00b */
[----:B------:R-:W-:Y:S02]  /*06d0*/  CS2R R34, SRZ ;  /* 0x0000000000227805 */ /* 0x000fe4000001ff00 */
[----:B------:R-:W-:Y:S01]  /*06e0*/  IADD3 R10, P1, P2, R4, UR10, R9 ;  /* 0x0000000a040a7c10 */ /* 0x000fe2000fa3e009 */
[----:B------:R-:W-:Y:S01]  /*06f0*/  IMAD.U32 R12, RZ, RZ, UR7 ;  /* 0x00000007ff0c7e24 */ /* 0x000fe2000f8e00ff */
[----:B------:R-:W-:Y:S01]  /*0700*/  SHF.R.U32.HI R4, RZ, 0x4, R0 ;  /* 0x00000004ff047819 */ /* 0x000fe20000011600 */
[----:B------:R-:W-:Y:S01]  /*0710*/  IMAD.U32 R14, RZ, RZ, UR5 ;  /* 0x00000005ff0e7e24 */ /* 0x000fe2000f8e00ff */
[----:B------:R-:W-:Y:S01]  /*0720*/  ULDC UR4, c[0x0][0x268] ;  /* 0x00009a0000047ab9 */ /* 0x000fe20000000800 */
[----:B------:R-:W-:Y:S01]  /*0730*/  UIADD3 UR5, UR17, 0x1000, URZ ;  /* 0x0000100011057890 */ /* 0x000fe2000fffe03f */
[----:B------:R-:W-:Y:S01]  /*0740*/  SGXT.U32 R3, R4, 0x4 ;  /* 0x000000040403781a */ /* 0x000fe20000000000 */
[----:B------:R-:W-:Y:S01]  /*0750*/  IMAD.MOV.U32 R16, RZ, RZ, 0x3f800000 ;  /* 0x3f800000ff107424 */ /* 0x000fe200078e00ff */
[----:B------:R-:W-:Y:S01]  /*0760*/  IADD3.X R14, R5, UR11, R14, P1, P2 ;  /* 0x0000000b050e7c10 */ /* 0x000fe20008fe440e */
[----:B------:R-:W-:Y:S01]  /*0770*/  USHF.R.U32.HI UR5, URZ, 0x4, UR5 ;  /* 0x000000043f057899 */ /* 0x000fe20008011605 */
[--C-:B------:R-:W-:Y:S01]  /*0780*/  SHF.R.U32.HI R5, RZ, 0x2, R0.reuse ;  /* 0x00000002ff057819 */ /* 0x100fe20000011600 */
[C---:B------:R-:W-:Y:S01]  /*0790*/  IMAD R9, R3.reuse, UR13, RZ ;  /* 0x0000000d03097c24 */ /* 0x040fe2000f8e02ff */
[----:B------:R-:W-:Y:S01]  /*07a0*/  SHF.R.U32.HI R4, RZ, 0x1, R0 ;  /* 0x00000001ff047819 */ /* 0x000fe20000011600 */
[----:B------:R-:W-:Y:S01]  /*07b0*/  IMAD R3, R3, UR4, RZ ;  /* 0x0000000403037c24 */ /* 0x000fe2000f8e02ff */
[----:B------:R-:W-:Y:S01]  /*07c0*/  SGXT.U32 R5, R5, 0x3 ;  /* 0x000000030505781a */ /* 0x000fe20000000000 */
[----:B------:R-:W-:Y:S01]  /*07d0*/  IMAD.MOV.U32 R13, RZ, RZ, -0x800000 ;  /* 0xff800000ff0d7424 */ /* 0x000fe200078e00ff */
[----:B------:R-:W-:-:S02]  /*07e0*/  IADD3.X R12, R7, UR23, R12, P3, P4 ;  /* 0x00000017070c7c10 */ /* 0x000fc40009fe840c */
[----:B------:R-:W-:Y:S02]  /*07f0*/  CS2R R36, SRZ ;  /* 0x0000000000247805 */ /* 0x000fe4000001ff00 */
[----:B------:R-:W-:Y:S02]  /*0800*/  SHF.R.U32.HI R7, RZ, 0x5, R0 ;  /* 0x00000005ff077819 */ /* 0x000fe40000011600 */
[----:B------:R-:W-:Y:S02]  /*0810*/  CS2R R38, SRZ ;  /* 0x0000000000267805 */ /* 0x000fe4000001ff00 */
[----:B------:R-:W-:Y:S01]  /*0820*/  LOP3.LUT R4, R5, 0x70, R4, 0xf8, !PT ;  /* 0x0000007005047812 */ /* 0x000fe200078ef804 */
[----:B------:R-:W-:Y:S01]  /*0830*/  IMAD.MOV.U32 R5, RZ, RZ, -0x800000 ;  /* 0xff800000ff057424 */ /* 0x000fe200078e00ff */
[----:B------:R-:W-:Y:S01]  /*0840*/  R2UR UR12, R7 ;  /* 0x00000000070c72ca */ /* 0x000fe200000e0000 */
[----:B------:R-:W-:Y:S01]  /*0850*/  USGXT.U32 UR10, UR5, 0xe ;  /* 0x0000000e050a789a */ /* 0x000fe20008000000 */
[----:B------:R-:W-:Y:S01]  /*0860*/  LEA R11, P2, R3, R8, 0x1 ;  /* 0x00000008030b7211 */ /* 0x000fe200078408ff */
[----:B------:R-:W-:Y:S01]  /*0870*/  UMOV UR6, URZ ;  /* 0x0000003f00067c82 */ /* 0x000fe20008000000 */
[----:B------:R-:W-:Y:S01]  /*0880*/  SEL R7, RZ, 0x90, !P0 ;  /* 0x00000090ff077807 */ /* 0x000fe20004000000 */
[----:B------:R-:W-:Y:S01]  /*0890*/  UMOV UR7, URZ ;  /* 0x0000003f00077c82 */ /* 0x000fe20008000000 */
[----:B------:R-:W-:Y:S01]  /*08a0*/  LEA R10, P1, R9, R10, 0x1 ;  /* 0x0000000a090a7211 */ /* 0x000fe200078208ff */
[----:B------:R-:W-:Y:S01]  /*08b0*/  UMOV UR4, URZ ;  /* 0x0000003f00047c82 */ /* 0x000fe20008000000 */
[----:B------:R-:W-:Y:S01]  /*08c0*/  LOP3.LUT R4, R4, UR8, RZ, 0xfc, !PT ;  /* 0x0000000804047c12 */ /* 0x000fe2000f8efcff */
[----:B------:R-:W-:Y:S01]  /*08d0*/  UMOV UR5, URZ ;  /* 0x0000003f00057c82 */ /* 0x000fe20008000000 */
[----:B------:R-:W-:Y:S01]  /*08e0*/  LEA.HI.X.SX32 R8, R3, R12, 0x1, P2 ;  /* 0x0000000c03087211 */ /* 0x000fe200010f0eff */
[----:B------:R-:W-:Y:S01]  /*08f0*/  IMAD.MOV.U32 R12, RZ, RZ, 0x3f800000 ;  /* 0x3f800000ff0c7424 */ /* 0x000fe200078e00ff */
[----:B------:R-:W-:Y:S01]  /*0900*/  LOP3.LUT R7, R7, 0x17e, R6, 0x78, !PT ;  /* 0x0000017e07077812 */ /* 0x000fe200078e7806 */
[----:B------:R-:W-:Y:S01]  /*0910*/  ULDC UR14, c[0x0][0x238] ;  /* 0x00008e00000e7ab9 */ /* 0x000fe20000000800 */
[----:B------:R-:W-:Y:S01]  /*0920*/  LEA.HI.X.SX32 R9, R9, R14, 0x1, P1 ;  /* 0x0000000e09097211 */ /* 0x000fe200008f0eff */
[----:B------:R-:W-:Y:S01]  /*0930*/  UMOV UR11, 0xc0000010 ;  /* 0xc0000010000b7882 */ /* 0x000fe20000000000 */
[----:B------:R-:W-:-:S02]  /*0940*/  LOP3.LUT R6, R6, 0x6, RZ, 0xc0, !PT ;  /* 0x0000000606067812 */ /* 0x000fc400078ec0ff */
[----:B------:R-:W-:-:S07]  /*0950*/  LOP3.LUT R3, R4, 0x8, RZ, 0xfc, !PT ;  /* 0x0000000804037812 */ /* 0x000fce00078efcff */
.L_x_1:
[----:B------:R-:W-:Y:S01]  /*0960*/  IMAD.U32 R19, RZ, RZ, UR4 ;  /* 0x00000004ff137e24 */ /* 0x000fe2000f8e00ff */
[----:B------:R-:W-:-:S04]  /*0970*/  MOV R14, UR4 ;  /* 0x00000004000e7c02 */ /* 0x000fc80008000f00 */
[----:B------:R-:W-:-:S04]  /*0980*/  LEA R18, P0, R19, R10, 0x1 ;  /* 0x0000000a13127211 */ /* 0x000fc800078008ff */
[----:B------:R-:W-:-:S05]  /*0990*/  LEA.HI.X.SX32 R19, R14, R9, 0x1, P0 ;  /* 0x000000090e137211 */ /* 0x000fca00000f0eff */
[----:B------:R0:W2:Y:S01]  /*09a0*/  LDG.E.U16 R18, desc[UR18][R18.64] ;  /* 0x0000001212127981 */ /* 0x0000a2000c1e1500 */
[----:B------:R-:W-:Y:S02]  /*09b0*/  IMAD.U32 R14, RZ, RZ, UR5 ;  /* 0x00000005ff0e7e24 */ /* 0x000fe4000f8e00ff */
[----:B------:R-:W-:Y:S01]  /*09c0*/  IMAD.U32 R15, RZ, RZ, UR5 ;  /* 0x00000005ff0f7e24 */ /* 0x000fe2000f8e00ff */
[----:B------:R-:W-:Y:S02]  /*09d0*/  BAR.SYNC.DEFER_BLOCKING 0x0 ;  /* 0x0000000000007b1d */ /* 0x000fe40000010000 */
[----:B------:R-:W-:-:S04]  /*09e0*/  LEA R14, P0, R14, R11, 0x1 ;  /* 0x0000000b0e0e7211 */ /* 0x000fc800078008ff */
[----:B------:R-:W-:Y:S01]  /*09f0*/  LEA.HI.X.SX32 R15, R15, R8, 0x1, P0 ;  /* 0x000000080f0f7211 */ /* 0x000fe200000f0eff */
[----:B------:R-:W-:-:S04]  /*0a00*/  USHF.L.U32 UR8, UR12, 0x5, URZ ;  /* 0x000000050c087899 */ /* 0x000fc8000800063f */
[----:B------:R-:W-:-:S04]  /*0a10*/  ULOP3.LUT UR8, UR8, 0x80, URZ, 0xc0, !UPT ;  /* 0x0000008008087892 */ /* 0x000fc8000f8ec03f */
[----:B------:R-:W-:-:S04]  /*0a20*/  ULEA.HI UR8, UR17, UR8, URZ, 0x1c ;  /* 0x0000000811087291 */ /* 0x000fc8000f8fe03f */
[----:B------:R-:W-:Y:S01]  /*0a30*/  ULOP3.LUT UR8, UR8, 0x3fff, URZ, 0xc0, !UPT ;  /* 0x00003fff08087892 */ /* 0x000fe2000f8ec03f */
[----:B------:R-:W-:Y:S01]  /*0a40*/  UMOV UR9, 0x40000040 ;  /* 0x4000004000097882 */ /* 0x000fe20000000000 */
[----:B0-----:R-:W-:-:S04]  /*0a50*/  IADD3 R19, P0, R6, UR6, RZ ;  /* 0x0000000606137c10 */ /* 0x001fc8000ff1e0ff */
[C---:B------:R-:W-:Y:S02]  /*0a60*/  IADD3 R17, P6, R19.reuse, 0x8, RZ ;  /* 0x0000000813117810 */ /* 0x040fe40007fde0ff */
[CC--:B------:R-:W-:Y:S02]  /*0a70*/  ISETP.GT.U32.AND P3, PT, R19.reuse, R3.reuse, PT ;  /* 0x000000031300720c */ /* 0x0c0fe40003f64070 */
[----:B------:R-:W-:Y:S02]  /*0a80*/  ISETP.GE.U32.AND P5, PT, R19, R3, PT ;  /* 0x000000031300720c */ /* 0x000fe40003fa6070 */
[-C--:B------:R-:W-:Y:S02]  /*0a90*/  ISETP.GT.U32.AND P1, PT, R17, R4.reuse, PT ;  /* 0x000000041100720c */ /* 0x080fe40003f24070 */
[CC--:B------:R-:W-:Y:S02]  /*0aa0*/  ISETP.GT.U32.AND P4, PT, R19.reuse, R4.reuse, PT ;  /* 0x000000041300720c */ /* 0x0c0fe40003f84070 */
[C---:B------:R-:W-:Y:S01]  /*0ab0*/  ISETP.GE.U32.AND P2, PT, R19.reuse, R4, PT ;  /* 0x000000041300720c */ /* 0x040fe20003f46070 */
[----:B--2---:R0:W-:Y:S01]  /*0ac0*/  STS.U16 [R7+UR17+0x1000], R18 ;  /* 0x0010001207007988 */ /* 0x0041e20008000411 */
[----:B------:R1:W-:Y:S06]  /*0ad0*/  MEMBAR.ALL.CTA ;  /* 0x0000000000007992 */ /* 0x0003ec0000008000 */
[----:B-1----:R-:W1:Y:S02]  /*0ae0*/  FENCE.VIEW.ASYNC.S ;  /* 0x00000000000073c6 */ /* 0x002e640000000000 */
[----:B-1----:R-:W-:Y:S06]  /*0af0*/  BAR.SYNC.DEFER_BLOCKING 0x0 ;  /* 0x0000000000007b1d */ /* 0x002fec0000010000 */
[----:B------:R1:W2:Y:S01]  /*0b00*/  LDG.E.U16 R14, desc[UR18][R14.64] ;  /* 0x000000120e0e7981 */ /* 0x0002a2000c1e1500 */
[----:B------:R-:W-:Y:S01]  /*0b10*/  WARPGROUP.ARRIVE ;  /* 0x00000000000079c5 */ /* 0x000fe20000000000 */
[----:B0-----:R-:W-:Y:S01]  /*0b20*/  IMAD.X R18, RZ, RZ, UR7, P0 ;  /* 0x00000007ff127e24 */ /* 0x001fe200080e06ff */
[----:B------:R-:W-:Y:S01]  /*0b30*/  IADD3 R17, P0, R19, 0x9, RZ ;  /* 0x0000000913117810 */ /* 0x000fe20007f1e0ff */
[----:B------:R-:W-:-:S02]  /*0b40*/  UIADD3 UR6, UP0, UR6, 0x10, URZ ;  /* 0x0000001006067890 */ /* 0x000fc4000ff1e03f */
[----:B------:R-:W-:Y:S01]  /*0b50*/  ULEA UR5, UR15, UR5, 0x4 ;  /* 0x000000050f057291 */ /* 0x000fe2000f8e203f */
[----:B------:R-:W-:Y:S01]  /*0b60*/  HGMMA.64x16x16.F32 R24, gdesc[UR8].tnspA, RZ, !UPT, gsb0 ;  /* 0x20200000081879f0 */ /* 0x000fe2000c0008ff */
[C---:B------:R-:W-:Y:S01]  /*0b70*/  ISETP.GT.U32.AND.EX P3, PT, R18.reuse, RZ, PT, P3 ;  /* 0x000000ff1200720c */ /* 0x040fe20003f64130 */
[--C-:B------:R-:W-:Y:S01]  /*0b80*/  IMAD.X R20, RZ, RZ, R18.reuse, P0 ;  /* 0x000000ffff147224 */ /* 0x100fe200000e0612 */
[C---:B------:R-:W-:Y:S01]  /*0b90*/  ISETP.GE.U32.AND.EX P5, PT, R18.reuse, RZ, PT, P5 ;  /* 0x000000ff1200720c */ /* 0x040fe20003fa6150 */
[----:B------:R-:W-:Y:S01]  /*0ba0*/  UIADD3.X UR7, URZ, UR7, URZ, UP0, !UPT ;  /* 0x000000073f077290 */ /* 0x000fe200087fe43f */
[C---:B------:R-:W-:Y:S01]  /*0bb0*/  ISETP.GT.U32.AND.EX P4, PT, R18.reuse, RZ, PT, P4 ;  /* 0x000000ff1200720c */ /* 0x040fe20003f84140 */
[----:B------:R-:W-:Y:S01]  /*0bc0*/  UISETP.GE.U32.AND UP0, UPT, UR6, UR20, UPT ;  /* 0x000000140600728c */ /* 0x000fe2000bf06070 */
[----:B------:R-:W-:Y:S01]  /*0bd0*/  ISETP.GT.U32.AND P0, PT, R17, R4, PT ;  /* 0x000000041100720c */ /* 0x000fe20003f04070 */
[----:B------:R-:W-:Y:S01]  /*0be0*/  ULEA UR4, UR13, UR4, 0x4 ;  /* 0x000000040d047291 */ /* 0x000fe2000f8e203f */
[----:B------:R-:W-:Y:S01]  /*0bf0*/  ISETP.GE.U32.AND.EX P2, PT, R18, RZ, PT, P2 ;  /* 0x000000ff1200720c */ /* 0x000fe20003f46120 */
[----:B------:R-:W-:Y:S01]  /*0c00*/  IMAD.X R18, RZ, RZ, R18, P6 ;  /* 0x000000ffff127224 */ /* 0x000fe200030e0612 */
[----:B------:R-:W-:Y:S01]  /*0c10*/  ISETP.GT.U32.AND.EX P0, PT, R20, RZ, PT, P0 ;  /* 0x000000ff1400720c */ /* 0x000fe20003f04100 */
[----:B------:R-:W-:-:S03]  /*0c20*/  UISETP.GE.U32.AND.EX UP0, UPT, UR7, URZ, UPT, UP0 ;  /* 0x0000003f0700728c */ /* 0x000fc6000bf06100 */
[----:B------:R-:W-:Y:S01]  /*0c30*/  ISETP.GT.U32.AND.EX P1, PT, R18, RZ, PT, P1 ;  /* 0x000000ff1200720c */ /* 0x000fe20003f24110 */
[----:B------:R-:W-:Y:S02]  /*0c40*/  WARPGROUP.DEPBAR.LE gsb0, 0x0 ;  /* 0x00008000000079c5 */ /* 0x000fe40000010000 */
[----:B-1----:R-:W-:Y:S01]  /*0c50*/  FMUL R15, R26, UR14 ;  /* 0x0000000e1a0f7c20 */ /* 0x002fe20008400000 */
[----:B------:R-:W-:Y:S01]  /*0c60*/  FMUL R21, R27, UR14 ;  /* 0x0000000e1b157c20 */ /* 0x000fe20008400000 */
[----:B------:R-:W-:Y:S01]  /*0c70*/  FMUL R19, R30, UR14 ;  /* 0x0000000e1e137c20 */ /* 0x000fe20008400000 */
[----:B------:R-:W-:Y:S01]  /*0c80*/  FMUL R23, R24, UR14 ;  /* 0x0000000e18177c20 */ /* 0x000fe20008400000 */
[----:B------:R-:W-:Y:S01]  /*0c90*/  FMUL R24, R28, UR14 ;  /* 0x0000000e1c187c20 */ /* 0x000fe20008400000 */
[----:B------:R-:W-:Y:S01]  /*0ca0*/  FSEL R15, R15, -INF , !P3 ;  /* 0xff8000000f0f7808 */ /* 0x000fe20005800000 */
[----:B------:R-:W-:Y:S01]  /*0cb0*/  BAR.SYNC.DEFER_BLOCKING 0x0 ;  /* 0x0000000000007b1d */ /* 0x000fe20000010000 */
[----:B------:R-:W-:Y:S01]  /*0cc0*/  ISETP.GT.U32.AND P3, PT, R17, R3, PT ;  /* 0x000000031100720c */ /* 0x000fe20003f64070 */
[----:B------:R-:W-:Y:S01]  /*0cd0*/  FMUL R17, R31, UR14 ;  /* 0x0000000e1f117c20 */ /* 0x000fe20008400000 */
[----:B------:R-:W-:-:S02]  /*0ce0*/  FSEL R21, R21, -INF , !P5 ;  /* 0xff80000015157808 */ /* 0x000fc40006800000 */
[----:B------:R-:W-:Y:S01]  /*0cf0*/  ISETP.GT.U32.AND.EX P3, PT, R20, RZ, PT, P3 ;  /* 0x000000ff1400720c */ /* 0x000fe20003f64130 */
[----:B------:R-:W-:Y:S01]  /*0d00*/  FMUL R20, R29, UR14 ;  /* 0x0000000e1d147c20 */ /* 0x000fe20008400000 */
[----:B------:R-:W-:Y:S02]  /*0d10*/  FSEL R19, R19, -INF , !P4 ;  /* 0xff80000013137808 */ /* 0x000fe40006000000 */
[----:B------:R-:W-:Y:S02]  /*0d20*/  FMNMX R22, R15, R21, !PT ;  /* 0x000000150f167209 */ /* 0x000fe40007800000 */
[----:B------:R-:W-:Y:S02]  /*0d30*/  FSEL R17, R17, -INF , !P3 ;  /* 0xff80000011117808 */ /* 0x000fe40005800000 */
[----:B------:R-:W-:Y:S02]  /*0d40*/  FMNMX R22, R19, R22, !PT ;  /* 0x0000001613167209 */ /* 0x000fe40007800000 */
[----:B------:R-:W-:-:S02]  /*0d50*/  FSEL R23, R23, -INF , !P4 ;  /* 0xff80000017177808 */ /* 0x000fc40006000000 */
[----:B------:R-:W-:Y:S01]  /*0d60*/  FMNMX R27, R17, R22, !PT ;  /* 0x00000016111b7209 */ /* 0x000fe20007800000 */
[----:B------:R-:W-:Y:S01]  /*0d70*/  FMUL R22, R25, UR14 ;  /* 0x0000000e19167c20 */ /* 0x000fe20008400000 */
[----:B------:R-:W-:Y:S02]  /*0d80*/  FSEL R24, R24, -INF , !P1 ;  /* 0xff80000018187808 */ /* 0x000fe40004800000 */
[----:B------:R-:W-:Y:S01]  /*0d90*/  FSEL R20, R20, -INF , !P0 ;  /* 0xff80000014147808 */ /* 0x000fe20004000000 */
[----:B------:R-:W0:Y:S01]  /*0da0*/  SHFL.BFLY PT, R18, R27, 0x2, 0x1f ;  /* 0x0c401f001b127f89 */ /* 0x000e2200000e0000 */
[----:B------:R-:W-:Y:S02]  /*0db0*/  FSEL R22, R22, -INF , !P2 ;  /* 0xff80000016167808 */ /* 0x000fe40005000000 */
[----:B------:R-:W-:Y:S02]  /*0dc0*/  PLOP3.LUT P0, PT, PT, PT, UP0, 0x80, 0x0 ;  /* 0x000000000000781c */ /* 0x000fe40003f0f008 */
[----:B------:R-:W-:-:S04]  /*0dd0*/  FMNMX R25, R23, R22, !PT ;  /* 0x0000001617197209 */ /* 0x000fc80007800000 */
[----:B------:R-:W-:-:S04]  /*0de0*/  FMNMX R25, R24, R25, !PT ;  /* 0x0000001918197209 */ /* 0x000fc80007800000 */
[----:B------:R-:W-:-:S05]  /*0df0*/  FMNMX R28, R20, R25, !PT ;  /* 0x00000019141c7209 */ /* 0x000fca0007800000 */
[----:B------:R-:W1:Y:S01]  /*0e00*/  SHFL.BFLY PT, R25, R28, 0x2, 0x1f ;  /* 0x0c401f001c197f89 */ /* 0x000e6200000e0000 */
[----:B0-----:R-:W-:-:S05]  /*0e10*/  FMNMX R29, R27, R18, !PT ;  /* 0x000000121b1d7209 */ /* 0x001fca0007800000 */
[----:B------:R-:W0:Y:S01]  /*0e20*/  SHFL.BFLY PT, R18, R29, 0x1, 0x1f ;  /* 0x0c201f001d127f89 */ /* 0x000e2200000e0000 */
[----:B-1----:R-:W-:-:S05]  /*0e30*/  FMNMX R26, R28, R25, !PT ;  /* 0x000000191c1a7209 */ /* 0x002fca0007800000 */
[----:B------:R-:W1:Y:S01]  /*0e40*/  SHFL.BFLY PT, R27, R26, 0x1, 0x1f ;  /* 0x0c201f001a1b7f89 */ /* 0x000e6200000e0000 */
[----:B0-----:R-:W-:-:S04]  /*0e50*/  FMNMX R18, R29, R18, !PT ;  /* 0x000000121d127209 */ /* 0x001fc80007800000 */
[----:B------:R-:W-:-:S05]  /*0e60*/  FMNMX R18, R18, R5, !PT ;  /* 0x0000000512127209 */ /* 0x000fca0007800000 */
[--C-:B------:R-:W-:Y:S01]  /*0e70*/  FADD R15, R15, -R18.reuse ;  /* 0x800000120f0f7221 */ /* 0x100fe20000000000 */
[--C-:B------:R-:W-:Y:S01]  /*0e80*/  FADD R21, R21, -R18.reuse ;  /* 0x8000001215157221 */ /* 0x100fe20000000000 */
[--C-:B------:R-:W-:Y:S01]  /*0e90*/  FADD R19, R19, -R18.reuse ;  /* 0x8000001213137221 */ /* 0x100fe20000000000 */
[----:B------:R-:W-:Y:S01]  /*0ea0*/  FADD R17, R17, -R18 ;  /* 0x8000001211117221 */ /* 0x000fe20000000000 */
[----:B------:R-:W-:Y:S01]  /*0eb0*/  FMUL R25, R15, 1.4426950216293334961 ;  /* 0x3fb8aa3b0f197820 */ /* 0x000fe20000400000 */
[----:B------:R-:W-:Y:S01]  /*0ec0*/  FMUL R21, R21, 1.4426950216293334961 ;  /* 0x3fb8aa3b15157820 */ /* 0x000fe20000400000 */
[----:B-1----:R-:W-:Y:S01]  /*0ed0*/  FMNMX R30, R26, R27, !PT ;  /* 0x0000001b1a1e7209 */ /* 0x002fe20007800000 */
[----:B------:R-:W-:-:S03]  /*0ee0*/  FMUL R27, R19, 1.4426950216293334961 ;  /* 0x3fb8aa3b131b7820 */ /* 0x000fc60000400000 */
[----:B------:R-:W-:Y:S01]  /*0ef0*/  MUFU.EX2 R25, R25 ;  /* 0x0000001900197308 */ /* 0x000fe20000000800 */
[----:B------:R-:W-:Y:S01]  /*0f00*/  FMUL R26, R17, 1.4426950216293334961 ;  /* 0x3fb8aa3b111a7820 */ /* 0x000fe20000400000 */
[----:B------:R-:W-:-:S05]  /*0f10*/  FMNMX R15, R30, R13, !PT ;  /* 0x0000000d1e0f7209 */ /* 0x000fca0007800000 */
[--C-:B------:R-:W-:Y:S01]  /*0f20*/  FADD R23, R23, -R15.reuse ;  /* 0x8000000f17177221 */ /* 0x100fe20000000000 */
[----:B------:R0:W1:Y:S01]  /*0f30*/  MUFU.EX2 R28, R21 ;  /* 0x00000015001c7308 */ /* 0x0000620000000800 */
[--C-:B------:R-:W-:Y:S01]  /*0f40*/  FADD R22, R22, -R15.reuse ;  /* 0x8000000f16167221 */ /* 0x100fe20000000000 */
[--C-:B------:R-:W-:Y:S01]  /*0f50*/  FADD R19, R24, -R15.reuse ;  /* 0x8000000f18137221 */ /* 0x100fe20000000000 */
[----:B------:R-:W-:Y:S01]  /*0f60*/  FMUL R17, R23, 1.4426950216293334961 ;  /* 0x3fb8aa3b17117820 */ /* 0x000fe20000400000 */
[----:B------:R-:W-:Y:S02]  /*0f70*/  FADD R20, R20, -R15 ;  /* 0x8000000f14147221 */ /* 0x000fe40000000000 */
[----:B------:R-:W-:Y:S02]  /*0f80*/  FMUL R19, R19, 1.4426950216293334961 ;  /* 0x3fb8aa3b13137820 */ /* 0x000fe40000400000 */
[----:B------:R-:W3:Y:S01]  /*0f90*/  MUFU.EX2 R27, R27 ;  /* 0x0000001b001b7308 */ /* 0x000ee20000000800 */
[----:B0-----:R-:W-:Y:S01]  /*0fa0*/  FMUL R21, R22, 1.4426950216293334961 ;  /* 0x3fb8aa3b16157820 */ /* 0x001fe20000400000 */
[----:B------:R-:W-:-:S06]  /*0fb0*/  FMUL R22, R20, 1.4426950216293334961 ;  /* 0x3fb8aa3b14167820 */ /* 0x000fcc0000400000 */
[----:B------:R-:W0:Y:S01]  /*0fc0*/  MUFU.EX2 R26, R26 ;  /* 0x0000001a001a7308 */ /* 0x000e220000000800 */
[----:B-1----:R-:W-:Y:S01]  /*0fd0*/  FADD R30, R25, R28 ;  /* 0x0000001c191e7221 */ /* 0x002fe20000000000 */
[----:B------:R-:W-:-:S06]  /*0fe0*/  F2FP.F16.F32.PACK_AB R25, R28, R25 ;  /* 0x000000191c19723e */ /* 0x000fcc00000000ff */
[----:B------:R-:W-:Y:S01]  /*0ff0*/  MUFU.EX2 R17, R17 ;  /* 0x0000001100117308 */ /* 0x000fe20000000800 */
[----:B---3--:R-:W-:-:S07]  /*1000*/  FADD R23, R27, R30 ;  /* 0x0000001e1b177221 */ /* 0x008fce0000000000 */
[----:B------:R1:W3:Y:S01]  /*1010*/  MUFU.EX2 R24, R21 ;  /* 0x0000001500187308 */ /* 0x0002e20000000800 */
[C---:B0-----:R-:W-:Y:S01]  /*1020*/  FADD R20, R26.reuse, R23 ;  /* 0x000000171a147221 */ /* 0x041fe20000000000 */
[----:B------:R-:W-:-:S06]  /*1030*/  F2FP.F16.F32.PACK_AB R27, R26, R27 ;  /* 0x0000001b1a1b723e */ /* 0x000fcc00000000ff */
[----:B------:R-:W0:Y:S01]  /*1040*/  MUFU.EX2 R19, R19 ;  /* 0x0000001300137308 */ /* 0x000e220000000800 */
[----:B-1----:R-:W-:Y:S02]  /*1050*/  FADD R21, -R18, R5 ;  /* 0x0000000512157221 */ /* 0x002fe40000000100 */
[----:B------:R-:W1:Y:S02]  /*1060*/  SHFL.BFLY PT, R5, R20, 0x2, 0x1f ;  /* 0x0c401f0014057f89 */ /* 0x000e6400000e0000 */
[----:B------:R-:W-:-:S03]  /*1070*/  FMUL R23, R21, 1.4426950216293334961 ;  /* 0x3fb8aa3b15177820 */ /* 0x000fc60000400000 */
[----:B------:R-:W4:Y:S01]  /*1080*/  MUFU.EX2 R22, R22 ;  /* 0x0000001600167308 */ /* 0x000f220000000800 */
[----:B---3--:R-:W-:Y:S01]  /*1090*/  FADD R26, R17, R24 ;  /* 0x00000018111a7221 */ /* 0x008fe20000000000 */
[----:B------:R-:W-:-:S03]  /*10a0*/  F2FP.F16.F32.PACK_AB R24, R24, R17 ;  /* 0x000000111818723e */ /* 0x000fc600000000ff */
[----:B0-----:R-:W-:Y:S01]  /*10b0*/  FADD R29, R19, R26 ;  /* 0x0000001a131d7221 */ /* 0x001fe20000000000 */
[----:B----4-:R-:W-:Y:S01]  /*10c0*/  F2FP.F16.F32.PACK_AB R26, R22, R19 ;  /* 0x00000013161a723e */ /* 0x010fe200000000ff */
[----:B-1----:R-:W-:-:S05]  /*10d0*/  FADD R5, R20, R5 ;  /* 0x0000000514057221 */ /* 0x002fca0000000000 */
[----:B------:R-:W0:Y:S02]  /*10e0*/  SHFL.BFLY PT, R20, R5, 0x1, 0x1f ;  /* 0x0c201f0005147f89 */ /* 0x000e2400000e0000 */
[----:B0-----:R-:W-:Y:S01]  /*10f0*/  FADD R20, R5, R20 ;  /* 0x0000001405147221 */ /* 0x001fe20000000000 */
[----:B------:R-:W-:Y:S01]  /*1100*/  MOV R5, R18 ;  /* 0x0000001200057202 */ /* 0x000fe20000000f00 */
[----:B--2---:R0:W-:Y:S01]  /*1110*/  STS.U16 [R7+UR17+0x1000], R14 ;  /* 0x0010000e07007988 */ /* 0x0041e20008000411 */
[----:B------:R1:W-:Y:S06]  /*1120*/  MEMBAR.ALL.CTA ;  /* 0x0000000000007992 */ /* 0x0003ec0000008000 */
[----:B-1----:R-:W1:Y:S01]  /*1130*/  FENCE.VIEW.ASYNC.S ;  /* 0x00000000000073c6 */ /* 0x002e620000000000 */
[----:B0-----:R-:W-:-:S02]  /*1140*/  FADD R14, -R15, R13 ;  /* 0x0000000d0f0e7221 */ /* 0x001fc40000000100 */
[----:B------:R-:W0:Y:S02]  /*1150*/  MUFU.EX2 R13, R23 ;  /* 0x00000017000d7308 */ /* 0x000e240000000800 */
[----:B------:R-:W-:Y:S01]  /*1160*/  FMUL R21, R14, 1.4426950216293334961 ;  /* 0x3fb8aa3b0e157820 */ /* 0x000fe20000400000 */
[----:B------:R-:W-:-:S05]  /*1170*/  FADD R14, R22, R29 ;  /* 0x0000001d160e7221 */ /* 0x000fca0000000000 */
[----:B------:R-:W2:Y:S01]  /*1180*/  MUFU.EX2 R21, R21 ;  /* 0x0000001500157308 */ /* 0x000ea20000000800 */
[----:B-1----:R-:W1:Y:S01]  /*1190*/  SHFL.BFLY PT, R29, R14, 0x2, 0x1f ;  /* 0x0c401f000e1d7f89 */ /* 0x002e6200000e0000 */
[-C--:B0-----:R-:W-:Y:S01]  /*11a0*/  FMUL R34, R34, R13.reuse ;  /* 0x0000000d22227220 */ /* 0x081fe20000400000 */
[-C--:B------:R-:W-:Y:S01]  /*11b0*/  FMUL R35, R35, R13.reuse ;  /* 0x0000000d23237220 */ /* 0x080fe20000400000 */
[-C--:B------:R-:W-:Y:S01]  /*11c0*/  FMUL R38, R38, R13.reuse ;  /* 0x0000000d26267220 */ /* 0x080fe20000400000 */
[----:B------:R-:W-:Y:S01]  /*11d0*/  FMUL R39, R39, R13 ;  /* 0x0000000d27277220 */ /* 0x000fe20000400000 */
[----:B------:R-:W-:Y:S01]  /*11e0*/  FFMA R12, R13, R12, R20 ;  /* 0x0000000c0d0c7223 */ /* 0x000fe20000000014 */
[----:B------:R-:W-:Y:S02]  /*11f0*/  IMAD.MOV.U32 R13, RZ, RZ, R15 ;  /* 0x000000ffff0d7224 */ /* 0x000fe400078e000f */
[-C--:B--2---:R-:W-:Y:S01]  /*1200*/  FMUL R32, R32, R21.reuse ;  /* 0x0000001520207220 */ /* 0x084fe20000400000 */
[-C--:B------:R-:W-:Y:S01]  /*1210*/  FMUL R33, R33, R21.reuse ;  /* 0x0000001521217220 */ /* 0x080fe20000400000 */
[-C--:B------:R-:W-:Y:S01]  /*1220*/  FMUL R36, R36, R21.reuse ;  /* 0x0000001524247220 */ /* 0x080fe20000400000 */
[----:B------:R-:W-:Y:S01]  /*1230*/  FMUL R37, R37, R21 ;  /* 0x0000001525257220 */ /* 0x000fe20000400000 */
[----:B------:R-:W-:Y:S01]  /*1240*/  BAR.SYNC.DEFER_BLOCKING 0x0 ;  /* 0x0000000000007b1d */ /* 0x000fe20000010000 */
[----:B-1----:R-:W-:-:S05]  /*1250*/  FADD R29, R14, R29 ;  /* 0x0000001d0e1d7221 */ /* 0x002fca0000000000 */
[----:B------:R-:W0:Y:S01]  /*1260*/  SHFL.BFLY PT, R14, R29, 0x1, 0x1f ;  /* 0x0c201f001d0e7f89 */ /* 0x000e2200000e0000 */
[----:B------:R-:W-:-:S06]  /*1270*/  WARPGROUP.ARRIVE ;  /* 0x00000000000079c5 */ /* 0x000fcc0000000000 */
[----:B------:R-:W-:Y:S01]  /*1280*/  HGMMA.64x16x16.F32 R32, R24, gdesc[UR8], R32, gsb0 ;  /* 0x0020000818207df0 */ /* 0x000fe20008000820 */
[----:B0-----:R-:W-:-:S04]  /*1290*/  FADD R14, R29, R14 ;  /* 0x0000000e1d0e7221 */ /* 0x001fc80000000000 */
[----:B------:R-:W-:Y:S01]  /*12a0*/  FFMA R16, R21, R16, R14 ;  /* 0x0000001015107223 */ /* 0x000fe2000000000e */
[----:B------:R-:W-:Y:S01]  /*12b0*/  IMAD.MOV.U32 R14, RZ, RZ, R18 ;  /* 0x000000ffff0e7224 */ /* 0x000fe200078e0012 */
[----:B------:R-:W-:Y:S02]  /*12c0*/  WARPGROUP.DEPBAR.LE gsb0, 0x0 ;  /* 0x00008000000079c5 */ /* 0x000fe40000010000 */
[----:B------:R-:W-:Y:S05]  /*12d0*/  @!P0 BRA `(.L_x_1) ;  /* 0xfffffff400a08947 */ /* 0x000fea000383ffff */
.L_x_0:
[----:B------:R-:W-:Y:S01]  /*12e0*/  FMUL R3, R38, 0.25 ;  /* 0x3e80000026037820 */ /* 0x000fe20000400000 */
[----:B------:R-:W-:Y:S01]  /*12f0*/  FSETP.GT.AND P0, PT, |R12|, 8.50705917302346158658e+37, PT ;  /* 0x7e8000000c00780b */ /* 0x000fe20003f04200 */
[----:B------:R-:W-:Y:S01]  /*1300*/  FMUL R4, R39, 0.25 ;  /* 0x3e80000027047820 */ /* 0x000fe20000400000 */
[----:B------:R-:W-:Y:S01]  /*1310*/  FSETP.GT.AND P1, PT, |R16|, 8.50705917302346158658e+37, PT ;  /* 0x7e8000001000780b */ /* 0x000fe20003f24200 */
[----:B------:R-:W-:Y:S01]  /*1320*/  FMUL R6, R35, 0.25 ;  /* 0x3e80000023067820 */ /* 0x000fe20000400000 */
[----:B------:R-:W-:Y:S01]  /*1330*/  FSEL R38, R3, R38, P0 ;  /* 0x0000002603267208 */ /* 0x000fe20000000000 */
[----:B------:R-:W-:Y:S01]  /*1340*/  FMUL R3, R34, 0.25 ;  /* 0x3e80000022037820 */ /* 0x000fe20000400000 */
[----:B------:R-:W-:Y:S01]  /*1350*/  FSEL R39, R4, R39, P0 ;  /* 0x0000002704277208 */ /* 0x000fe20000000000 */
[----:B------:R-:W-:Y:S01]  /*1360*/  FMUL R4, R37, 0.25 ;  /* 0x3e80000025047820 */ /* 0x000fe20000400000 */
[C---:B------:R-:W-:Y:S01]  /*1370*/  LOP3.LUT R7, R0.reuse, 0x7, RZ, 0xc0, !PT ;  /* 0x0000000700077812 */ /* 0x040fe200078ec0ff */
[----:B-1----:R-:W-:Y:S01]  /*1380*/  IMAD.SHL.U32 R8, R0, 0x4, RZ ;  /* 0x0000000400087824 */ /* 0x002fe200078e00ff */
[----:B------:R-:W-:Y:S01]  /*1390*/  FSEL R34, R3, R34, P0 ;  /* 0x0000002203227208 */ /* 0x000fe20000000000 */
[----:B------:R-:W-:Y:S01]  /*13a0*/  FMUL R3, R36, 0.25 ;  /* 0x3e80000024037820 */ /* 0x000fe20000400000 */
[----:B------:R-:W-:Y:S01]  /*13b0*/  FSETP.GEU.AND P3, PT, R12, 1.175494350822287508e-38, PT ;  /* 0x008000000c00780b */ /* 0x000fe20003f6e000 */
[----:B------:R-:W-:Y:S01]  /*13c0*/  FMUL R11, R16, 8388608 ;  /* 0x4b000000100b7820 */ /* 0x000fe20000400000 */
[----:B------:R-:W-:Y:S01]  /*13d0*/  FSEL R37, R4, R37, P1 ;  /* 0x0000002504257208 */ /* 0x000fe20000800000 */
[----:B------:R-:W-:Y:S01]  /*13e0*/  FMUL R4, R33, 0.25 ;  /* 0x3e80000021047820 */ /* 0x000fe20000400000 */
[----:B------:R-:W-:Y:S01]  /*13f0*/  FSEL R36, R3, R36, P1 ;  /* 0x0000002403247208 */ /* 0x000fe20000800000 */
[----:B------:R-:W-:Y:S01]  /*1400*/  FMUL R3, R12, 8388608 ;  /* 0x4b0000000c037820 */ /* 0x000fe20000400000 */
[----:B------:R-:W-:Y:S01]  /*1410*/  FSEL R35, R6, R35, P0 ;  /* 0x0000002306237208 */ /* 0x000fe20000000000 */
[----:B------:R-:W-:Y:S01]  /*1420*/  FMUL R5, R32, 0.25 ;  /* 0x3e80000020057820 */ /* 0x000fe20000400000 */
[----:B------:R-:W-:Y:S01]  /*1430*/  LEA R6, R7, UR17, 0x4 ;  /* 0x0000001107067c11 */ /* 0x000fe2000f8e20ff */
[----:B------:R-:W-:Y:S01]  /*1440*/  BAR.SYNC.DEFER_BLOCKING 0x0 ;  /* 0x0000000000007b1d */ /* 0x000fe20000010000 */
[----:B------:R-:W-:-:S02]  /*1450*/  FSEL R10, R3, R12, !P3 ;  /* 0x0000000c030a7208 */ /* 0x000fc40005800000 */
[----:B------:R-:W-:Y:S01]  /*1460*/  FSETP.GEU.AND P2, PT, R16, 1.175494350822287508e-38, PT ;  /* 0x008000001000780b */ /* 0x000fe20003f4e000 */
[--C-:B------:R-:W-:Y:S01]  /*1470*/  IMAD R7, R7, -0x8, R6.reuse ;  /* 0xfffffff807077824 */ /* 0x100fe200078e0206 */
[----:B------:R-:W-:Y:S01]  /*1480*/  LOP3.LUT R8, R8, 0x1c0, RZ, 0xc0, !PT ;  /* 0x000001c008087812 */ /* 0x000fe200078ec0ff */
[----:B------:R-:W-:Y:S01]  /*1490*/  ULDC.64 UR4, c[0x0][0x270] ;  /* 0x00009c0000047ab9 */ /* 0x000fe20000000a00 */
[----:B------:R-:W-:Y:S01]  /*14a0*/  FSEL R33, R4, R33, P1 ;  /* 0x0000002104217208 */ /* 0x000fe20000800000 */
[----:B------:R-:W-:Y:S01]  /*14b0*/  VIADD R4, R10, 0xc0cafb0d ;  /* 0xc0cafb0d0a047836 */ /* 0x000fe20000000000 */
[----:B------:R-:W-:Y:S01]  /*14c0*/  FSEL R11, R11, R16, !P2 ;  /* 0x000000100b0b7208 */ /* 0x000fe20005000000 */
[----:B------:R-:W-:Y:S01]  /*14d0*/  IMAD.IADD R20, R8, 0x1, R7 ;  /* 0x0000000108147824 */ /* 0x000fe200078e0207 */
[C---:B------:R-:W-:Y:S01]  /*14e0*/  FSETP.GEU.AND P5, PT, |R16|.reuse, 1.175494350822287508e-38, PT ;  /* 0x008000001000780b */ /* 0x040fe20003fae200 */
[----:B------:R-:W-:Y:S01]  /*14f0*/  @P1 FMUL R16, R16, 0.25 ;  /* 0x3e80000010101820 */ /* 0x000fe20000400000 */
[----:B------:R-:W-:Y:S01]  /*1500*/  LOP3.LUT R9, R0, 0x8, RZ, 0xc0, !PT ;  /* 0x0000000800097812 */ /* 0x000fe200078ec0ff */
[----:B------:R-:W-:Y:S01]  /*1510*/  VIADD R3, R11, 0xc0cafb0d ;  /* 0xc0cafb0d0b037836 */ /* 0x000fe20000000000 */
[----:B------:R-:W-:Y:S01]  /*1520*/  LOP3.LUT R7, R4, 0xff800000, RZ, 0xc0, !PT ;  /* 0xff80000004077812 */ /* 0x000fe200078ec0ff */
[----:B------:R-:W-:Y:S01]  /*1530*/  UIMAD UR4, UR16, UR4, URZ ;  /* 0x00000004100472a4 */ /* 0x000fe2000f8e023f */
[----:B------:R-:W-:Y:S01]  /*1540*/  FSEL R27, RZ, -23, P3 ;  /* 0xc1b80000ff1b7808 */ /* 0x000fe20001800000 */
[----:B------:R-:W-:Y:S01]  /*1550*/  IMAD R18, R9, 0x100, R6 ;  /* 0x0000010009127824 */ /* 0x000fe200078e0206 */
[----:B------:R-:W-:Y:S01]  /*1560*/  I2FP.F32.S32 R8, R7 ;  /* 0x0000000700087245 */ /* 0x000fe20000201400 */
[----:B------:R-:W-:Y:S01]  /*1570*/  USHF.L.U32 UR6, UR4, 0x1, URZ ;  /* 0x0000000104067899 */ /* 0x000fe2000800063f */
[C---:B------:R-:W-:Y:S01]  /*1580*/  FSETP.GEU.AND P4, PT, |R12|.reuse, 1.175494350822287508e-38, PT ;  /* 0x008000000c00780b */ /* 0x040fe20003f8e200 */
[----:B------:R-:W-:Y:S01]  /*1590*/  @P0 FMUL R12, R12, 0.25 ;  /* 0x3e8000000c0c0820 */ /* 0x000fe20000400000 */
[----:B------:R-:W-:Y:S01]  /*15a0*/  LOP3.LUT R6, R3, 0xff800000, RZ, 0xc0, !PT ;  /* 0xff80000003067812 */ /* 0x000fe200078ec0ff */
[----:B------:R-:W-:Y:S01]  /*15b0*/  FFMA.FTZ R27, R8, 1.1920928955078125e-07, R27 ;  /* 0x34000000081b7823 */ /* 0x000fe2000001001b */
[----:B------:R-:W-:Y:S01]  /*15c0*/  @!P5 FMUL R16, R16, 16777216 ;  /* 0x4b8000001010d820 */ /* 0x000fe20000400000 */
[----:B------:R-:W-:Y:S01]  /*15d0*/  MOV R17, 0x3dc6b27f ;  /* 0x3dc6b27f00117802 */ /* 0x000fe20000000f00 */
[----:B------:R-:W-:Y:S01]  /*15e0*/  @!P5 FMUL R37, R37, 16777216 ;  /* 0x4b8000002525d820 */ /* 0x000fe20000400000 */
[----:B------:R-:W-:Y:S01]  /*15f0*/  IMAD.IADD R8, R11, 0x1, -R6 ;  /* 0x000000010b087824 */ /* 0x000fe200078e0a06 */
[----:B------:R0:W1:Y:S01]  /*1600*/  MUFU.RCP R4, R16 ;  /* 0x0000001000047308 */ /* 0x0000620000001000 */
[----:B------:R-:W-:Y:S01]  /*1610*/  FSEL R32, R5, R32, P1 ;  /* 0x0000002005207208 */ /* 0x000fe20000800000 */
[----:B------:R-:W-:Y:S01]  /*1620*/  @!P5 FMUL R36, R36, 16777216 ;  /* 0x4b8000002424d820 */ /* 0x000fe20000400000 */
[----:B------:R-:W-:Y:S01]  /*1630*/  FADD R8, R8, -1 ;  /* 0xbf80000008087421 */ /* 0x000fe20000000000 */
[----:B------:R-:W-:Y:S01]  /*1640*/  I2FP.F32.S32 R5, R6 ;  /* 0x0000000600057245 */ /* 0x000fe20000201400 */
[----:B------:R-:W-:Y:S01]  /*1650*/  @!P4 FMUL R12, R12, 16777216 ;  /* 0x4b8000000c0cc820 */ /* 0x000fe20000400000 */
[----:B------:R-:W-:Y:S01]  /*1660*/  LOP3.LUT R13, R0, 0xf0, RZ, 0xc0, !PT ;  /* 0x000000f0000d7812 */ /* 0x000fe200078ec0ff */
[----:B------:R-:W-:Y:S01]  /*1670*/  @!P5 FMUL R33, R33, 16777216 ;  /* 0x4b8000002121d820 */ /* 0x000fe20000400000 */
[----:B------:R-:W-:Y:S01]  /*1680*/  FSEL R26, RZ, -23, P2 ;  /* 0xc1b80000ff1a7808 */ /* 0x000fe20001000000 */
[----:B0-----:R-:W-:-:S02]  /*1690*/  IMAD.IADD R16, R10, 0x1, -R7 ;  /* 0x000000010a107824 */ /* 0x001fc400078e0a07 */
[----:B------:R-:W-:Y:S01]  /*16a0*/  FFMA.FTZ R7, R8, R17, -0.16845393180847167969 ;  /* 0xbe2c7f3008077423 */ /* 0x000fe20000010011 */
[----:B------:R-:W0:Y:S01]  /*16b0*/  MUFU.RCP R6, R12 ;  /* 0x0000000c00067308 */ /* 0x000e220000001000 */
[----:B------:R-:W-:Y:S01]  /*16c0*/  @!P5 FMUL R32, R32, 16777216 ;  /* 0x4b8000002020d820 */ /* 0x000fe20000400000 */
[----:B------:R-:W-:Y:S01]  /*16d0*/  FADD R16, R16, -1 ;  /* 0xbf80000010107421 */ /* 0x000fe20000000000 */
[----:B------:R-:W-:Y:S01]  /*16e0*/  FFMA.FTZ R7, R8, R7, 0.1716887056827545166 ;  /* 0x3e2fcf2a08077423 */ /* 0x000fe20000010007 */
[----:B------:R-:W-:Y:S01]  /*16f0*/  @!P4 FMUL R39, R39, 16777216 ;  /* 0x4b8000002727c820 */ /* 0x000fe20000400000 */
[----:B------:R-:W-:Y:S01]  /*1700*/  @!P4 FMUL R38, R38, 16777216 ;  /* 0x4b8000002626c820 */ /* 0x000fe20000400000 */
[----:B------:R-:W-:Y:S01]  /*1710*/  FFMA.FTZ R17, R16, R17, -0.16845393180847167969 ;  /* 0xbe2c7f3010117423 */ /* 0x000fe20000010011 */
[----:B------:R-:W-:Y:S01]  /*1720*/  FFMA.FTZ R7, R8, R7, -0.17900948226451873779 ;  /* 0xbe374e4308077423 */ /* 0x000fe20000010007 */
[----:B------:R-:W-:Y:S01]  /*1730*/  @!P4 FMUL R35, R35, 16777216 ;  /* 0x4b8000002323c820 */ /* 0x000fe20000400000 */
[----:B------:R-:W-:Y:S01]  /*1740*/  @!P4 FMUL R34, R34, 16777216 ;  /* 0x4b8000002222c820 */ /* 0x000fe20000400000 */
[----:B------:R-:W-:Y:S01]  /*1750*/  FFMA.FTZ R17, R16, R17, 0.1716887056827545166 ;  /* 0x3e2fcf2a10117423 */ /* 0x000fe20000010011 */
[----:B------:R-:W-:Y:S01]  /*1760*/  FFMA.FTZ R7, R8, R7, 0.20512372255325317383 ;  /* 0x3e520bf408077423 */ /* 0x000fe20000010007 */
[----:B------:R-:W-:Y:S01]  /*1770*/  IMAD R13, R13, 0x8, R18 ;  /* 0x000000080d0d7824 */ /* 0x000fe200078e0212 */
[----:B------:R-:W-:Y:S01]  /*1780*/  LEA.HI R3, R9, R20, RZ, 0x1f ;  /* 0x0000001409037211 */ /* 0x000fe200078ff8ff */
[----:B------:R-:W-:Y:S01]  /*1790*/  FFMA.FTZ R17, R16, R17, -0.17900948226451873779 ;  /* 0xbe374e4310117423 */ /* 0x000fe20000010011 */
[----:B------:R-:W-:Y:S01]  /*17a0*/  FFMA.FTZ R7, R8, R7, -0.24046532809734344482 ;  /* 0xbe763c8b08077423 */ /* 0x000fe20000010007 */
[----:B------:R-:W-:Y:S01]  /*17b0*/  FFMA.FTZ R26, R5, 1.1920928955078125e-07, R26 ;  /* 0x34000000051a7823 */ /* 0x000fe2000001001a */
[----:B-1----:R-:W-:Y:S01]  /*17c0*/  FMUL R5, R4, R37 ;  /* 0x0000002504057220 */ /* 0x002fe20000400000 */
[----:B------:R-:W-:Y:S01]  /*17d0*/  FFMA.FTZ R19, R16, R17, 0.20512372255325317383 ;  /* 0x3e520bf410137423 */ /* 0x000fe20000010011 */
[----:B------:R-:W-:Y:S01]  /*17e0*/  FFMA.FTZ R17, R8, R7, 0.28857114911079406738 ;  /* 0x3e93bf9908117423 */ /* 0x000fe20000010007 */
[C---:B------:R-:W-:Y:S01]  /*17f0*/  FMUL R36, R4.reuse, R36 ;  /* 0x0000002404247220 */ /* 0x040fe20000400000 */
[C---:B------:R-:W-:Y:S01]  /*1800*/  FMUL R18, R4.reuse, R33 ;  /* 0x0000002104127220 */ /* 0x040fe20000400000 */
[----:B------:R-:W-:Y:S01]  /*1810*/  FMUL R9, R4, R32 ;  /* 0x0000002004097220 */ /* 0x000fe20000400000 */
[C---:B0-----:R-:W-:Y:S01]  /*1820*/  FMUL R7, R6.reuse, R39 ;  /* 0x0000002706077220 */ /* 0x041fe20000400000 */
[C---:B------:R-:W-:Y:S01]  /*1830*/  FMUL R38, R6.reuse, R38 ;  /* 0x0000002606267220 */ /* 0x040fe20000400000 */
[C---:B------:R-:W-:Y:S01]  /*1840*/  FMUL R20, R6.reuse, R35 ;  /* 0x0000002306147220 */ /* 0x040fe20000400000 */
[----:B------:R-:W-:Y:S01]  /*1850*/  FMUL R21, R6, R34 ;  /* 0x0000002206157220 */ /* 0x000fe20000400000 */
[----:B------:R-:W-:Y:S01]  /*1860*/  F2FP.F16.F32.PACK_AB R4, R36, R9 ;  /* 0x000000092404723e */ /* 0x000fe200000000ff */
[----:B------:R-:W0:Y:S01]  /*1870*/  LDC R12, c[0x0][0x278] ;  /* 0x00009e00ff0c7b82 */ /* 0x000e220000000800 */
[----:B------:R-:W-:Y:S01]  /*1880*/  F2FP.F16.F32.PACK_AB R5, R5, R18 ;  /* 0x000000120505723e */ /* 0x000fe200000000ff */
[----:B------:R-:W-:Y:S01]  /*1890*/  FFMA.FTZ R17, R8, R17, -0.36067417263984680176 ;  /* 0xbeb8aa4908117423 */ /* 0x000fe20000010011 */
[----:B------:R-:W-:Y:S01]  /*18a0*/  F2FP.F16.F32.PACK_AB R6, R38, R21 ;  /* 0x000000152606723e */ /* 0x000fe200000000ff */
[----:B------:R-:W-:Y:S01]  /*18b0*/  FFMA.FTZ R19, R16, R19, -0.24046532809734344482 ;  /* 0xbe763c8b10137423 */ /* 0x000fe20000010013 */
[----:B------:R-:W-:Y:S01]  /*18c0*/  F2FP.F16.F32.PACK_AB R7, R7, R20 ;  /* 0x000000140707723e */ /* 0x000fe200000000ff */
[----:B------:R-:W-:Y:S01]  /*18d0*/  FFMA.FTZ R17, R8, R17, 0.48089820146560668945 ;  /* 0x3ef6384a08117423 */ /* 0x000fe20000010011 */
[----:B------:R-:W-:-:S02]  /*18e0*/  IMAD.SHL.U32 R18, R0, 0x10, RZ ;  /* 0x0000001000127824 */ /* 0x000fc400078e00ff */
[----:B------:R-:W-:Y:S01]  /*18f0*/  FFMA.FTZ R19, R16, R19, 0.28857114911079406738 ;  /* 0x3e93bf9910137423 */ /* 0x000fe20000010013 */
[----:B------:R-:W-:Y:S01]  /*1900*/  SHF.R.U32.HI R29, RZ, 0x7, R0 ;  /* 0x00000007ff1d7819 */ /* 0x000fe20000011600 */
[----:B------:R1:W-:Y:S01]  /*1910*/  STSM.16.M88.4 [R13], R4 ;  /* 0x000000040d007844 */ /* 0x0003e20000000200 */
[----:B------:R-:W-:Y:S01]  /*1920*/  FFMA.FTZ R17, R8, R17, -0.72134751081466674805 ;  /* 0xbf38aa3b08117423 */ /* 0x000fe20000010011 */
[----:B------:R-:W-:Y:S01]  /*1930*/  FFMA.FTZ R19, R16, R19, -0.36067417263984680176 ;  /* 0xbeb8aa4910137423 */ /* 0x000fe20000010013 */
[----:B------:R-:W-:Y:S01]  /*1940*/  LOP3.LUT R18, R18, 0xff0, RZ, 0xc0, !PT ;  /* 0x00000ff012127812 */ /* 0x000fe200078ec0ff */
[----:B------:R-:W-:Y:S01]  /*1950*/  BAR.SYNC.DEFER_BLOCKING 0x0 ;  /* 0x0000000000007b1d */ /* 0x000fe20000010000 */
[----:B------:R-:W-:Y:S01]  /*1960*/  FMUL R17, R8, R17 ;  /* 0x0000001108117220 */ /* 0x000fe20000400000 */
[----:B------:R-:W-:Y:S01]  /*1970*/  FFMA.FTZ R19, R16, R19, 0.48089820146560668945 ;  /* 0x3ef6384a10137423 */ /* 0x000fe20000010013 */
[----:B------:R-:W-:Y:S02]  /*1980*/  SGXT.U32 R29, R29, 0x1 ;  /* 0x000000011d1d781a */ /* 0x000fe40000000000 */
[----:B------:R-:W-:Y:S01]  /*1990*/  FMUL R17, R8, R17 ;  /* 0x0000001108117220 */ /* 0x000fe20000400000 */
[----:B------:R-:W-:Y:S01]  /*19a0*/  FFMA.FTZ R19, R16, R19, -0.72134751081466674805 ;  /* 0xbf38aa3b10137423 */ /* 0x000fe20000010013 */
[----:B------:R-:W-:-:S02]  /*19b0*/  ISETP.GE.U32.AND P1, PT, R11, 0x7f800000, PT ;  /* 0x7f8000000b00780c */ /* 0x000fc40003f26070 */
[----:B------:R-:W-:Y:S01]  /*19c0*/  FFMA.FTZ R17, R8, 1.4426950216293334961, R17 ;  /* 0x3fb8aa3b08117823 */ /* 0x000fe20000010011 */
[----:B------:R-:W-:Y:S01]  /*19d0*/  FMUL R19, R16, R19 ;  /* 0x0000001310137220 */ /* 0x000fe20000400000 */
[----:B------:R-:W2:Y:S01]  /*19e0*/  LDC.64 R8, c[0x0][0x228] ;  /* 0x00008a00ff087b82 */ /* 0x000ea20000000a00 */
[----:B0-----:R-:W-:Y:S01]  /*19f0*/  IMAD R29, R29, R12, RZ ;  /* 0x0000000c1d1d7224 */ /* 0x001fe200078e02ff */
[----:B------:R-:W-:Y:S01]  /*1a00*/  ISETP.GE.U32.AND P2, PT, R10, 0x7f800000, PT ;  /* 0x7f8000000a00780c */ /* 0x000fe20003f46070 */
[----:B------:R-:W-:Y:S01]  /*1a10*/  FMUL R19, R16, R19 ;  /* 0x0000001310137220 */ /* 0x000fe20000400000 */
[----:B------:R-:W-:Y:S01]  /*1a20*/  FADD R26, R26, R17 ;  /* 0x000000111a1a7221 */ /* 0x000fe20000000000 */
[----:B------:R-:W-:Y:S01]  /*1a30*/  IMAD R23, R12, 0x2, R29 ;  /* 0x000000020c177824 */ /* 0x000fe200078e021d */
[----:B------:R-:W-:Y:S01]  /*1a40*/  FSETP.NEU.AND P0, PT, R11, RZ, PT ;  /* 0x000000ff0b00720b */ /* 0x000fe20003f0d000 */
[----:B------:R-:W-:Y:S02]  /*1a50*/  FFMA.FTZ R16, R16, 1.4426950216293334961, R19 ;  /* 0x3fb8aa3b10107823 */ /* 0x000fe40000010013 */
[----:B-1----:R-:W-:-:S02]  /*1a60*/  IMAD R13, R12, 0x2, R23 ;  /* 0x000000020c0d7824 */ /* 0x002fc400078e0217 */
[----:B------:R-:W-:Y:S01]  /*1a70*/  FADD R27, R27, R16 ;  /* 0x000000101b1b7221 */ /* 0x000fe20000000000 */
[----:B------:R-:W-:Y:S01]  /*1a80*/  @P1 IMAD.MOV.U32 R20, RZ, RZ, 0x7f800000 ;  /* 0x7f800000ff141424 */ /* 0x000fe200078e00ff */
[----:B------:R0:W1:Y:S01]  /*1a90*/  LDS.128 R4, [R18+UR17] ;  /* 0x0000001112047984 */ /* 0x0000620008000c00 */
[----:B------:R-:W-:Y:S02]  /*1aa0*/  IMAD R17, R12, 0x2, R13 ;  /* 0x000000020c117824 */ /* 0x000fe400078e020d */
[----:B------:R-:W-:Y:S02]  /*1ab0*/  IMAD R16, R2, UR5, RZ ;  /* 0x0000000502107c24 */ /* 0x000fe4000f8e02ff */
[----:B------:R-:W-:Y:S01]  /*1ac0*/  @P1 FFMA.FTZ R26, R11, R20, +INF ;  /* 0x7f8000000b1a1423 */ /* 0x000fe20000010014 */
[----:B------:R-:W-:Y:S01]  /*1ad0*/  IMAD R19, R12, 0x2, R17 ;  /* 0x000000020c137824 */ /* 0x000fe200078e0211 */
[----:B------:R-:W-:Y:S01]  /*1ae0*/  UIMAD.WIDE UR4, UR4, 0x2, URZ ;  /* 0x00000002040478a5 */ /* 0x000fe2000f8e023f */
[C---:B------:R-:W-:Y:S01]  /*1af0*/  IMAD.HI R28, R16.reuse, 0x2, RZ ;  /* 0x00000002101c7827 */ /* 0x040fe200078e02ff */
[----:B------:R-:W-:-:S02]  /*1b00*/  SHF.L.U32 R11, R16, 0x1, RZ ;  /* 0x00000001100b7819 */ /* 0x000fc400000006ff */
[----:B------:R-:W-:Y:S01]  /*1b10*/  FSETP.NEU.AND P1, PT, R10, RZ, PT ;  /* 0x000000ff0a00720b */ /* 0x000fe20003f2d000 */
[----:B------:R-:W-:Y:S01]  /*1b20*/  IMAD R21, R12, 0x2, R19 ;  /* 0x000000020c157824 */ /* 0x000fe200078e0213 */
[----:B--2---:R-:W-:Y:S01]  /*1b30*/  IADD3 R24, P3, P4, R11, UR6, R8 ;  /* 0x000000060b187c10 */ /* 0x004fe2000fc7e008 */
[----:B------:R-:W-:Y:S01]  /*1b40*/  @P2 IMAD.MOV.U32 R31, RZ, RZ, 0x7f800000 ;  /* 0x7f800000ff1f2424 */ /* 0x000fe200078e00ff */
[----:B------:R-:W-:Y:S01]  /*1b50*/  FSEL R26, R26, -INF , P0 ;  /* 0xff8000001a1a7808 */ /* 0x000fe20000000000 */
[----:B------:R-:W-:Y:S01]  /*1b60*/  IMAD R25, R12, 0x2, R21 ;  /* 0x000000020c197824 */ /* 0x000fe200078e0215 */
[----:B------:R-:W-:Y:S01]  /*1b70*/  IADD3.X R28, R28, UR5, R9, P3, P4 ;  /* 0x000000051c1c7c10 */ /* 0x000fe20009fe8409 */
[----:B------:R-:W-:Y:S01]  /*1b80*/  @P2 FFMA.FTZ R27, R10, R31, +INF ;  /* 0x7f8000000a1b2423 */ /* 0x000fe2000001001f */
[-C--:B------:R-:W-:Y:S01]  /*1b90*/  LEA R8, P3, R29, R24.reuse, 0x1 ;  /* 0x000000181d087211 */ /* 0x080fe200078608ff */
[----:B------:R-:W-:Y:S01]  /*1ba0*/  IMAD R31, R12, 0x2, R25 ;  /* 0x000000020c1f7824 */ /* 0x000fe200078e0219 */
[-C--:B------:R-:W-:Y:S01]  /*1bb0*/  LEA R10, P6, R23, R24.reuse, 0x1 ;  /* 0x00000018170a7211 */ /* 0x080fe200078c08ff */
[----:B------:R-:W-:Y:S01]  /*1bc0*/  FFMA R26, R26, 0.69314718246459960938, R15 ;  /* 0x3f3172181a1a7823 */ /* 0x000fe2000000000f */
[----:B------:R-:W-:Y:S01]  /*1bd0*/  LEA R12, P5, R13, R24, 0x1 ;  /* 0x000000180d0c7211 */ /* 0x000fe200078a08ff */
[----:B------:R-:W-:Y:S01]  /*1be0*/  ULDC UR4, c[0x0][0x27c] ;  /* 0x00009f0000047ab9 */ /* 0x000fe20000000800 */
[----:B------:R-:W-:Y:S01]  /*1bf0*/  LEA.HI.X.SX32 R9, R29, R28, 0x1, P3 ;  /* 0x0000001c1d097211 */ /* 0x000fe200018f0eff */
[----:B------:R-:W-:Y:S01]  /*1c00*/  UIMAD UR4, UR16, UR4, URZ ;  /* 0x00000004100472a4 */ /* 0x000fe2000f8e023f */
[----:B------:R-:W-:-:S02]  /*1c10*/  LEA R16, P2, R17, R24, 0x1 ;  /* 0x0000001811107211 */ /* 0x000fc400078408ff */
[----:B------:R-:W-:Y:S01]  /*1c20*/  LEA.HI.X.SX32 R11, R23, R28, 0x1, P6 ;  /* 0x0000001c170b7211 */ /* 0x000fe200030f0eff */
[----:B------:R-:W-:Y:S01]  /*1c30*/  USHF.L.U32 UR6, UR4, 0x2, URZ ;  /* 0x0000000204067899 */ /* 0x000fe2000800063f */
[----:B0-----:R-:W-:Y:S01]  /*1c40*/  LEA R18, P4, R19, R24, 0x1 ;  /* 0x0000001813127211 */ /* 0x001fe200078808ff */
[----:B------:R-:W-:Y:S01]  /*1c50*/  UIMAD.WIDE UR4, UR4, 0x4, URZ ;  /* 0x00000004040478a5 */ /* 0x000fe2000f8e023f */
[----:B------:R-:W-:Y:S02]  /*1c60*/  LEA.HI.X.SX32 R13, R13, R28, 0x1, P5 ;  /* 0x0000001c0d0d7211 */ /* 0x000fe400028f0eff */
[-C--:B------:R-:W-:Y:S02]  /*1c70*/  LEA R20, P3, R21, R24.reuse, 0x1 ;  /* 0x0000001815147211 */ /* 0x080fe400078608ff */
[-C--:B------:R-:W-:Y:S02]  /*1c80*/  LEA R22, P6, R25, R24.reuse, 0x1 ;  /* 0x0000001819167211 */ /* 0x080fe400078c08ff */
[----:B------:R-:W-:-:S02]  /*1c90*/  LEA R24, P5, R31, R24, 0x1 ;  /* 0x000000181f187211 */ /* 0x000fc400078a08ff */
[-C--:B------:R-:W-:Y:S01]  /*1ca0*/  LEA.HI.X.SX32 R17, R17, R28.reuse, 0x1, P2 ;  /* 0x0000001c11117211 */ /* 0x080fe200010f0eff */
[----:B-1----:R0:W-:Y:S01]  /*1cb0*/  STG.E.U16 desc[UR18][R8.64], R4 ;  /* 0x0000000408007986 */ /* 0x0021e2000c101512 */
[-C--:B------:R-:W-:Y:S02]  /*1cc0*/  LEA.HI.X.SX32 R19, R19, R28.reuse, 0x1, P4 ;  /* 0x0000001c13137211 */ /* 0x080fe400020f0eff */
[-C--:B------:R-:W-:Y:S01]  /*1cd0*/  LEA.HI.X.SX32 R21, R21, R28.reuse, 0x1, P3 ;  /* 0x0000001c15157211 */ /* 0x080fe200018f0eff */
[----:B------:R1:W-:Y:S01]  /*1ce0*/  STG.E.U16 desc[UR18][R10.64], R5 ;  /* 0x000000050a007986 */ /* 0x0003e2000c101512 */
[-C--:B------:R-:W-:Y:S02]  /*1cf0*/  LEA.HI.X.SX32 R23, R25, R28.reuse, 0x1, P6 ;  /* 0x0000001c19177211 */ /* 0x080fe400030f0eff */
[----:B------:R-:W-:Y:S01]  /*1d00*/  LEA.HI.X.SX32 R25, R31, R28, 0x1, P5 ;  /* 0x0000001c1f197211 */ /* 0x000fe200028f0eff */
[----:B------:R2:W-:Y:S01]  /*1d10*/  STG.E.U16 desc[UR18][R12.64], R6 ;  /* 0x000000060c007986 */ /* 0x0005e2000c101512 */
[----:B------:R-:W-:Y:S01]  /*1d20*/  PRMT R30, R7, 0x7632, R30 ;  /* 0x00007632071e7816 */ /* 0x000fe2000000001e */
[----:B------:R-:W3:Y:S01]  /*1d30*/  LDC.64 R28, c[0x0][0x230] ;  /* 0x00008c00ff1c7b82 */ /* 0x000ee20000000a00 */
[----:B------:R-:W-:Y:S01]  /*1d40*/  LOP3.LUT P2, RZ, R0, 0x80, RZ, 0xc0, !PT ;  /* 0x0000008000ff7812 */ /* 0x000fe2000784c0ff */
[----:B------:R4:W-:Y:S01]  /*1d50*/  STG.E.U16 desc[UR18][R16.64], R7 ;  /* 0x0000000710007986 */ /* 0x0009e2000c101512 */
[----:B0-----:R-:W-:Y:S01]  /*1d60*/  PRMT R9, R4, 0x7632, R9 ;  /* 0x0000763204097816 */ /* 0x001fe20000000009 */
[----:B------:R-:W-:Y:S01]  /*1d70*/  IMAD.SHL.U32 R0, R0, 0x2, RZ ;  /* 0x0000000200007824 */ /* 0x000fe200078e00ff */
[----:B------:R-:W-:-:S02]  /*1d80*/  FSEL R27, R27, -INF , P1 ;  /* 0xff8000001b1b7808 */ /* 0x000fc40000800000 */
[----:B-1----:R-:W-:Y:S01]  /*1d90*/  PRMT R11, R5, 0x7632, R11 ;  /* 0x00007632050b7816 */ /* 0x002fe2000000000b */
[----:B------:R4:W-:Y:S01]  /*1da0*/  STG.E.U16 desc[UR18][R18.64], R9 ;  /* 0x0000000912007986 */ /* 0x0009e2000c101512 */
[----:B------:R-:W-:Y:S01]  /*1db0*/  LOP3.LUT R0, R0, 0x1f8, RZ, 0xc0, !PT ;  /* 0x000001f800007812 */ /* 0x000fe200078ec0ff */
[----:B------:R-:W-:Y:S01]  /*1dc0*/  FFMA R27, R27, 0.69314718246459960938, R14 ;  /* 0x3f3172181b1b7823 */ /* 0x000fe2000000000e */
[----:B--2---:R-:W-:Y:S01]  /*1dd0*/  PRMT R13, R6, 0x7632, R13 ;  /* 0x00007632060d7816 */ /* 0x004fe2000000000d */
[----:B------:R4:W-:Y:S01]  /*1de0*/  STG.E.U16 desc[UR18][R20.64], R11 ;  /* 0x0000000b14007986 */ /* 0x0009e2000c101512 */
[C---:B------:R-:W-:Y:S02]  /*1df0*/  IMAD.SHL.U32 R5, R2.reuse, 0x4, RZ ;  /* 0x0000000402057824 */ /* 0x040fe400078e00ff */
[----:B------:R-:W-:Y:S01]  /*1e00*/  IMAD.HI R2, R2, 0x4, RZ ;  /* 0x0000000402027827 */ /* 0x000fe200078e02ff */
[----:B------:R4:W-:Y:S04]  /*1e10*/  STG.E.U16 desc[UR18][R22.64], R13 ;  /* 0x0000000d16007986 */ /* 0x0009e8000c101512 */
[----:B------:R4:W-:Y:S01]  /*1e20*/  STG.E.U16 desc[UR18][R24.64], R30 ;  /* 0x0000001e18007986 */ /* 0x0009e2000c101512 */
[----:B------:R-:W-:Y:S01]  /*1e30*/  BAR.SYNC.DEFER_BLOCKING 0x0 ;  /* 0x0000000000007b1d */ /* 0x000fe20000010000 */
[----:B---3--:R-:W-:-:S04]  /*1e40*/  IADD3 R28, P0, P1, R5, UR6, R28 ;  /* 0x00000006051c7c10 */ /* 0x008fc8000f91e01c */
[----:B------:R-:W-:Y:S01]  /*1e50*/  IADD3.X R29, R2, UR5, R29, P0, P1 ;  /* 0x00000005021d7c10 */ /* 0x000fe200087e241d */
[----:B------:R4:W-:Y:S02]  /*1e60*/  STS.64 [R0+UR17], R26 ;  /* 0x0000001a00007988 */ /* 0x0009e40008000a11 */
[----:B------:R-:W-:Y:S06]  /*1e70*/  BAR.SYNC.DEFER_BLOCKING 0x0 ;  /* 0x0000000000007b1d */ /* 0x000fec0000010000 */
[----:B------:R-:W-:Y:S05]  /*1e80*/  @P2 EXIT ;  /* 0x000000000000294d */ /* 0x000fea0003800000 */
[----:B------:R-:W0:Y:S04]  /*1e90*/  LDS R3, [R3] ;  /* 0x0000000003037984 */ /* 0x000e280000000800 */
[----:B0-----:R-:W-:Y:S01]  /*1ea0*/  STG.E desc[UR18][R28.64], R3 ;  /* 0x000000031c007986 */ /* 0x001fe2000c101912 */
[----:B------:R-:W-:Y:S05]  /*1eb0*/  EXIT ;  /* 0x000000000000794d */ /* 0x000fea0003800000 */
.L_x_2:
[----:B------:R-:W-:-:S00]  /*1ec0*/  BRA `(.L_x_2) ;  /* 0xfffffffc00fc7947 */ /* 0x000fc0000383ffff */
[----:B------:R-:W-:-:S00]  /*1ed0*/  NOP ;  /* 0x0000000000007918 */ /* 0x000fc00000000000 */
        /* <DEDUP_REMOVED lines=10> */
.L_x_3:


//--------------------- .nv.global.init           --------------------------
	.section	.nv.global.init,"aw",@progbits
.nv.global.init:
	.type		_$_str,@object
	.size		_$_str,(.L_0 - _$_str)
_$_str:
        /*0000*/ 	.byte	0x5f, 0x5f, 0x43, 0x55, 0x44, 0x41, 0x5f, 0x46, 0x54, 0x5a, 0x00
.L_0:


//--------------------- .nv.shared.attn_fwd       --------------------------
	.section	.nv.shared.attn_fwd,"aw",@nobits
	.sectionflags	@""
	.align	16
	.zero		1024


//--------------------- .nv.shared.reserved.0     --------------------------
	.section	.nv.shared.reserved.0,"aw",@nobits
	.weak		__nv_reservedSMEM_offset_0_alias
	.size		__nv_reservedSMEM_offset_0_alias, 0, 0
	.other		__nv_reservedSMEM_offset_0_alias,@"STO_CUDA_RESERVED_SHARED STV_DEFAULT"
__nv_reservedSMEM_offset_0_alias:
	.zero		0


//--------------------- .nv.constant0.attn_fwd    --------------------------
	.section	.nv.constant0.attn_fwd,"a",@progbits
	.sectionflags	@""
	.align	4
.nv.constant0.attn_fwd:
	.zero		664


//--------------------- SYMBOLS --------------------------

	.type		.nv.reservedSmem.offset0,@object
	.size		.nv.reservedSmem.offset0,0x4
